	.target	sm_90a

	.elftype	@"ET_EXEC"


//--------------------- .note.nv.tkinfo           --------------------------
	.section	.note.nv.tkinfo,"",@"SHT_NOTE"
	.sectionflags	@"SHF_NOTE_NV_TKINFO"
	.tkinfo
        /*0018*/ 	.word	0x00000002
        /*0030*/ 	.string	""
        /*0030*/ 	.string	"ptxas"
        /*0030*/ 	.string	"Cuda compilation tools, release 13.0, V13.0.88"
        /*0030*/ 	.string	"Build cuda_13.0.r13.0/compiler.36424714_0"
        /*0030*/ 	.string	"-arch sm_90a -m 64 "



//--------------------- .note.nv.cuinfo           --------------------------
	.section	.note.nv.cuinfo,"",@"SHT_NOTE"
	.sectionflags	@"SHF_NOTE_NV_CUINFO"
        /*0018*/ 	.short	0x0002
        /*001a*/ 	.short	0x005a
        /*001c*/ 	.short	0x0082
	.zero		2


//--------------------- .nv.info                  --------------------------
	.section	.nv.info,"",@"SHT_CUDA_INFO"
	.align	4


	//----- nvinfo : EIATTR_REGCOUNT
	.align		4
        /*0000*/ 	.byte	0x04, 0x2f
        /*0002*/ 	.short	(.L_15 - .L_14)
	.align		4
.L_14:
        /*0004*/ 	.word	index@(_ZN7cutlass13device_kernelINS_4gemm6kernel13GemmUniversalIN4cute5tupleIJiiiiEEENS1_10collective13CollectiveMmaINS1_34MainloopSm90TmaGmmaWarpSpecializedILi2ENS5_IJNS4_1CILi4EEESB_NSA_ILi1EEEEEENS1_35KernelTmaWarpSpecializedCooperativeEEENS5_IJNSA_ILi256EEENSA_ILi64EEESH_EEEfNS5_IJlSC_lEEEfSJ_NS4_8TiledMMAINS4_8MMA_AtomIJNS4_4SM904GMMA29MMA_64x64x8_F32TF32TF32_SS_TNILNSN_7ScaleInE1ELSP_1EEEEEENS4_6LayoutINS5_IJNSA_ILi2EEESC_SC_EEENS5_IJSC_NSA_ILi0EEESV_EEEEENS5_IJNS4_10UnderscoreESY_SY_EEEEENS4_23SM90_TMA_LOAD_MULTICASTENS4_14ComposedLayoutINS4_7SwizzleILi3ELi4ELi3EEENS4_18smem_ptr_flag_bitsILi32EEENSS_INS5_IJNSA_ILi8EEENSA_ILi32EEEEEENS5_IJS18_SC_EEEEEEEvNS4_8identityES11_S1C_vS1D_EENS_8epilogue10collective6detail29Sm90TmaWarpSpecializedAdapterINS1G_15DefaultEpilogueIfSJ_SJ_NS1F_6thread17LinearCombinationIfLi1EffLNS1K_9ScaleType4KindE0ELNS_15FloatRoundStyleE2EfEENS1_15EpilogueDefaultEEEEEvvEEEEvNT_6ParamsE)
        /*0008*/ 	.word	0x000000a8


	//----- nvinfo : EIATTR_FRAME_SIZE
	.align		4
.L_15:
        /*000c*/ 	.byte	0x04, 0x11
        /*000e*/ 	.short	(.L_17 - .L_16)
	.align		4
.L_16:
        /*0010*/ 	.word	index@(_ZN7cutlass13device_kernelINS_4gemm6kernel13GemmUniversalIN4cute5tupleIJiiiiEEENS1_10collective13CollectiveMmaINS1_34MainloopSm90TmaGmmaWarpSpecializedILi2ENS5_IJNS4_1CILi4EEESB_NSA_ILi1EEEEEENS1_35KernelTmaWarpSpecializedCooperativeEEENS5_IJNSA_ILi256EEENSA_ILi64EEESH_EEEfNS5_IJlSC_lEEEfSJ_NS4_8TiledMMAINS4_8MMA_AtomIJNS4_4SM904GMMA29MMA_64x64x8_F32TF32TF32_SS_TNILNSN_7ScaleInE1ELSP_1EEEEEENS4_6LayoutINS5_IJNSA_ILi2EEESC_SC_EEENS5_IJSC_NSA_ILi0EEESV_EEEEENS5_IJNS4_10UnderscoreESY_SY_EEEEENS4_23SM90_TMA_LOAD_MULTICASTENS4_14ComposedLayoutINS4_7SwizzleILi3ELi4ELi3EEENS4_18smem_ptr_flag_bitsILi32EEENSS_INS5_IJNSA_ILi8EEENSA_ILi32EEEEEENS5_IJS18_SC_EEEEEEEvNS4_8identityES11_S1C_vS1D_EENS_8epilogue10collective6detail29Sm90TmaWarpSpecializedAdapterINS1G_15DefaultEpilogueIfSJ_SJ_NS1F_6thread17LinearCombinationIfLi1EffLNS1K_9ScaleType4KindE0ELNS_15FloatRoundStyleE2EfEENS1_15EpilogueDefaultEEEEEvvEEEEvNT_6ParamsE)
        /*0014*/ 	.word	0x00000000


	//----- nvinfo : EIATTR_MIN_STACK_SIZE
	.align		4
.L_17:
        /*0018*/ 	.byte	0x04, 0x12
        /*001a*/ 	.short	(.L_19 - .L_18)
	.align		4
.L_18:
        /*001c*/ 	.word	index@(_ZN7cutlass13device_kernelINS_4gemm6kernel13GemmUniversalIN4cute5tupleIJiiiiEEENS1_10collective13CollectiveMmaINS1_34MainloopSm90TmaGmmaWarpSpecializedILi2ENS5_IJNS4_1CILi4EEESB_NSA_ILi1EEEEEENS1_35KernelTmaWarpSpecializedCooperativeEEENS5_IJNSA_ILi256EEENSA_ILi64EEESH_EEEfNS5_IJlSC_lEEEfSJ_NS4_8TiledMMAINS4_8MMA_AtomIJNS4_4SM904GMMA29MMA_64x64x8_F32TF32TF32_SS_TNILNSN_7ScaleInE1ELSP_1EEEEEENS4_6LayoutINS5_IJNSA_ILi2EEESC_SC_EEENS5_IJSC_NSA_ILi0EEESV_EEEEENS5_IJNS4_10UnderscoreESY_SY_EEEEENS4_23SM90_TMA_LOAD_MULTICASTENS4_14ComposedLayoutINS4_7SwizzleILi3ELi4ELi3EEENS4_18smem_ptr_flag_bitsILi32EEENSS_INS5_IJNSA_ILi8EEENSA_ILi32EEEEEENS5_IJS18_SC_EEEEEEEvNS4_8identityES11_S1C_vS1D_EENS_8epilogue10collective6detail29Sm90TmaWarpSpecializedAdapterINS1G_15DefaultEpilogueIfSJ_SJ_NS1F_6thread17LinearCombinationIfLi1EffLNS1K_9ScaleType4KindE0ELNS_15FloatRoundStyleE2EfEENS1_15EpilogueDefaultEEEEEvvEEEEvNT_6ParamsE)
        /*0020*/ 	.word	0x00000000
.L_19:


//--------------------- .nv.compat                --------------------------
	.section	.nv.compat,"",@"SHT_CUDA_COMPAT_INFO"
	.align	4
        /*0000*/ 	.byte	0x02, 0x09, 0x01, 0x00, 0x02, 0x02, 0x04, 0x00, 0x02, 0x05, 0x05, 0x00, 0x03, 0x07, 0x01, 0x01
        /*0010*/ 	.byte	0x02, 0x03, 0x01, 0x00, 0x02, 0x06, 0x01, 0x00, 0x04, 0x0b, 0x08, 0x00, 0x00, 0x00, 0x00, 0x00
        /*0020*/ 	.byte	0x00, 0x00, 0x00, 0x00


//--------------------- .nv.info._ZN7cutlass13device_kernelINS_4gemm6kernel13GemmUniversalIN4cute5tupleIJiiiiEEENS1_10collective13CollectiveMmaINS1_34MainloopSm90TmaGmmaWarpSpecializedILi2ENS5_IJNS4_1CILi4EEESB_NSA_ILi1EEEEEENS1_35KernelTmaWarpSpecializedCooperativeEEENS5_IJNSA_ILi256EEENSA_ILi64EEESH_EEEfNS5_IJlSC_lEEEfSJ_NS4_8TiledMMAINS4_8MMA_AtomIJNS4_4SM904GMMA29MMA_64x64x8_F32TF32TF32_SS_TNILNSN_7ScaleInE1ELSP_1EEEEEENS4_6LayoutINS5_IJNSA_ILi2EEESC_SC_EEENS5_IJSC_NSA_ILi0EEESV_EEEEENS5_IJNS4_10UnderscoreESY_SY_EEEEENS4_23SM90_TMA_LOAD_MULTICASTENS4_14ComposedLayoutINS4_7SwizzleILi3ELi4ELi3EEENS4_18smem_ptr_flag_bitsILi32EEENSS_INS5_IJNSA_ILi8EEENSA_ILi32EEEEEENS5_IJS18_SC_EEEEEEEvNS4_8identityES11_S1C_vS1D_EENS_8epilogue10collective6detail29Sm90TmaWarpSpecializedAdapterINS1G_15DefaultEpilogueIfSJ_SJ_NS1F_6thread17LinearCombinationIfLi1EffLNS1K_9ScaleType4KindE0ELNS_15FloatRoundStyleE2EfEENS1_15EpilogueDefaultEEEEEvvEEEEvNT_6ParamsE --------------------------
	.section	.nv.info._ZN7cutlass13device_kernelINS_4gemm6kernel13GemmUniversalIN4cute5tupleIJiiiiEEENS1_10collective13CollectiveMmaINS1_34MainloopSm90TmaGmmaWarpSpecializedILi2ENS5_IJNS4_1CILi4EEESB_NSA_ILi1EEEEEENS1_35KernelTmaWarpSpecializedCooperativeEEENS5_IJNSA_ILi256EEENSA_ILi64EEESH_EEEfNS5_IJlSC_lEEEfSJ_NS4_8TiledMMAINS4_8MMA_AtomIJNS4_4SM904GMMA29MMA_64x64x8_F32TF32TF32_SS_TNILNSN_7ScaleInE1ELSP_1EEEEEENS4_6LayoutINS5_IJNSA_ILi2EEESC_SC_EEENS5_IJSC_NSA_ILi0EEESV_EEEEENS5_IJNS4_10UnderscoreESY_SY_EEEEENS4_23SM90_TMA_LOAD_MULTICASTENS4_14ComposedLayoutINS4_7SwizzleILi3ELi4ELi3EEENS4_18smem_ptr_flag_bitsILi32EEENSS_INS5_IJNSA_ILi8EEENSA_ILi32EEEEEENS5_IJS18_SC_EEEEEEEvNS4_8identityES11_S1C_vS1D_EENS_8epilogue10collective6detail29Sm90TmaWarpSpecializedAdapterINS1G_15DefaultEpilogueIfSJ_SJ_NS1F_6thread17LinearCombinationIfLi1EffLNS1K_9ScaleType4KindE0ELNS_15FloatRoundStyleE2EfEENS1_15EpilogueDefaultEEEEEvvEEEEvNT_6ParamsE,"",@"SHT_CUDA_INFO"
	.sectionflags	@""
	.align	4


	//----- nvinfo : EIATTR_CUDA_API_VERSION
	.align		4
        /*0000*/ 	.byte	0x04, 0x37
        /*0002*/ 	.short	(.L_21 - .L_20)
.L_20:
        /*0004*/ 	.word	0x00000082


	//----- nvinfo : EIATTR_KPARAM_INFO
	.align		4
.L_21:
        /*0008*/ 	.byte	0x04, 0x17
        /*000a*/ 	.short	(.L_23 - .L_22)
.L_22:
        /*000c*/ 	.word	0x00000000
        /*0010*/ 	.short	0x0000
        /*0012*/ 	.short	0x0070
        /*0014*/ 	.byte	0x00, 0xf0, 0x01, 0x10


	//----- nvinfo : EIATTR_SPARSE_MMA_MASK
	.align		4
.L_23:
        /*0018*/ 	.byte	0x03, 0x50
        /*001a*/ 	.short	0x0000


	//----- nvinfo : EIATTR_MAXREG_COUNT
	.align		4
        /*001c*/ 	.byte	0x03, 0x1b
        /*001e*/ 	.short	0x00a8


	//----- nvinfo : EIATTR_NUM_BARRIERS
	.align		4
        /*0020*/ 	.byte	0x02, 0x4c
        /*0022*/ 	.byte	0x01
	.zero		1


	//----- nvinfo : EIATTR_EXTERNS
	.align		4
        /*0024*/ 	.byte	0x04, 0x0f
        /*0026*/ 	.short	(.L_25 - .L_24)


	//   ....[0]....
	.align		4
.L_24:
        /*0028*/ 	.word	index@(__assertfail)


	//----- nvinfo : EIATTR_MERCURY_ISA_VERSION
	.align		4
.L_25:
        /*002c*/ 	.byte	0x03, 0x5f
        /*002e*/ 	.short	0x0101


	//----- nvinfo : EIATTR_INT_WARP_WIDE_INSTR_OFFSETS
	.align		4
        /*0030*/ 	.byte	0x04, 0x31
        /*0032*/ 	.short	(.L_27 - .L_26)


	//   ....[0]....
.L_26:
        /*0034*/ 	.word	0x00000480


	//   ....[1]....
        /*0038*/ 	.word	0x00000490


	//   ....[2]....
        /*003c*/ 	.word	0x00000630


	//   ....[3]....
        /*0040*/ 	.word	0x000028b0


	//----- nvinfo : EIATTR_COOP_GROUP_MASK_REGIDS
	.align		4
.L_27:
        /*0044*/ 	.byte	0x04, 0x29
        /*0046*/ 	.short	(.L_29 - .L_28)


	//   ....[0]....
.L_28:
        /*0048*/ 	.word	0xffffffff


	//   ....[1]....
        /*004c*/ 	.word	0xffffffff


	//   ....[2]....
        /*0050*/ 	.word	0xffffffff


	//   ....[3]....
        /*0054*/ 	.word	0xffffffff


	//   ....[4]....
        /*0058*/ 	.word	0xffffffff


	//   ....[5]....
        /*005c*/ 	.word	0xffffffff


	//----- nvinfo : EIATTR_COOP_GROUP_INSTR_OFFSETS
	.align		4
.L_29:
        /*0060*/ 	.byte	0x04, 0x28
        /*0062*/ 	.short	(.L_31 - .L_30)


	//   ....[0]....
.L_30:
        /*0064*/ 	.word	0x00000060


	//   ....[1]....
        /*0068*/ 	.word	0x00000070


	//   ....[2]....
        /*006c*/ 	.word	0x00000130


	//   ....[3]....
        /*0070*/ 	.word	0x000002c0


	//   ....[4]....
        /*0074*/ 	.word	0x000007e0


	//   ....[5]....
        /*0078*/ 	.word	0x000014a0


	//----- nvinfo : EIATTR_REG_RECONFIG
	.align		4
.L_31:
        /*007c*/ 	.byte	0x01, 0x54
	.zero		2


	//----- nvinfo : EIATTR_SYSCALL_OFFSETS
	.align		4
        /*0080*/ 	.byte	0x04, 0x46
        /*0082*/ 	.short	(.L_33 - .L_32)


	//   ....[0]....
.L_32:
        /*0084*/ 	.word	0x00001690


	//----- nvinfo : EIATTR_MBARRIER_INSTR_OFFSETS
	.align		4
.L_33:
        /*0088*/ 	.byte	0x04, 0x39
        /*008a*/ 	.short	(.L_35 - .L_34)


	//   ....[0]....
.L_34:
        /*008c*/ 	.word	0x00000250
        /*0090*/ 	.word	0x000000ff
        /*0094*/ 	.word	0x00000000
        /*0098*/ 	.short	0x0100
        /*009a*/ 	.byte	0x08
	.zero		1


	//   ....[1]....
        /*009c*/ 	.word	0x00000260
        /*00a0*/ 	.word	0x000000ff
        /*00a4*/ 	.word	0x00000010
        /*00a8*/ 	.short	0x0100
        /*00aa*/ 	.byte	0x08
	.zero		1


	//   ....[2]....
        /*00ac*/ 	.word	0x00000270
        /*00b0*/ 	.word	0x000000ff
        /*00b4*/ 	.word	0x00000008
        /*00b8*/ 	.short	0x0100
        /*00ba*/ 	.byte	0x08
	.zero		1


	//   ....[3]....
        /*00bc*/ 	.word	0x00000280
        /*00c0*/ 	.word	0x000000ff
        /*00c4*/ 	.word	0x00000018
        /*00c8*/ 	.short	0x0100
        /*00ca*/ 	.byte	0x08
	.zero		1


	//   ....[4]....
        /*00cc*/ 	.word	0x000006a0
        /*00d0*/ 	.word	0x000000ff
        /*00d4*/ 	.word	0x00000030
        /*00d8*/ 	.short	0x0100
        /*00da*/ 	.byte	0x06
	.zero		1


	//   ....[5]....
        /*00dc*/ 	.word	0x00000740
        /*00e0*/ 	.word	0x000000ff
        /*00e4*/ 	.word	0x00000038
        /*00e8*/ 	.short	0x0100
        /*00ea*/ 	.byte	0x06
	.zero		1


	//   ....[6]....
        /*00ec*/ 	.word	0x00001750
        /*00f0*/ 	.word	0x00000003
        /*00f4*/ 	.word	0x00000000
        /*00f8*/ 	.short	0x010a
        /*00fa*/ 	.byte	0x3f
	.zero		1


	//   ....[7]....
        /*00fc*/ 	.word	0x000017b0
        /*0100*/ 	.word	0x00000003
        /*0104*/ 	.word	0x00000000
        /*0108*/ 	.short	0x010a
        /*010a*/ 	.byte	0x3f
	.zero		1


	//   ....[8]....
        /*010c*/ 	.word	0x00002000
        /*0110*/ 	.word	0x00000005
        /*0114*/ 	.word	0x00000000
        /*0118*/ 	.short	0x010a
        /*011a*/ 	.byte	0x3f
	.zero		1


	//   ....[9]....
        /*011c*/ 	.word	0x00002040
        /*0120*/ 	.word	0x00000005
        /*0124*/ 	.word	0x00000000
        /*0128*/ 	.short	0x010a
        /*012a*/ 	.byte	0x3f
	.zero		1


	//   ....[10]....
        /*012c*/ 	.word	0x00002760
        /*0130*/ 	.word	0x00000004
        /*0134*/ 	.word	0x00000000
        /*0138*/ 	.short	0x0101
        /*013a*/ 	.byte	0x3f
	.zero		1


	//   ....[11]....
        /*013c*/ 	.word	0x00002920
        /*0140*/ 	.word	0x00000000
        /*0144*/ 	.word	0x00000000
        /*0148*/ 	.short	0x0101
        /*014a*/ 	.byte	0x3f
	.zero		1


	//   ....[12]....
        /*014c*/ 	.word	0x00007900
        /*0150*/ 	.word	0x00000014
        /*0154*/ 	.word	0x00000010
        /*0158*/ 	.short	0x010a
        /*015a*/ 	.byte	0x3f
	.zero		1


	//   ....[13]....
        /*015c*/ 	.word	0x00007da0
        /*0160*/ 	.word	0x00000004
        /*0164*/ 	.word	0x00000038
        /*0168*/ 	.short	0x0101
        /*016a*/ 	.byte	0x3f
	.zero		1


	//   ....[14]....
        /*016c*/ 	.word	0x000084c0
        /*0170*/ 	.word	0x00000005
        /*0174*/ 	.word	0x00000000
        /*0178*/ 	.short	0x010a
        /*017a*/ 	.byte	0x3f
	.zero		1


	//   ....[15]....
        /*017c*/ 	.word	0x00008540
        /*0180*/ 	.word	0x00000009
        /*0184*/ 	.word	0x00000000
        /*0188*/ 	.short	0x010a
        /*018a*/ 	.byte	0x3f
	.zero		1


	//   ....[16]....
        /*018c*/ 	.word	0x000085a0
        /*0190*/ 	.word	0x00000003
        /*0194*/ 	.word	0x00000000
        /*0198*/ 	.short	0x010a
        /*019a*/ 	.byte	0x3f
	.zero		1


	//   ....[17]....
        /*019c*/ 	.word	0x000085f0
        /*01a0*/ 	.word	0x00000005
        /*01a4*/ 	.word	0x00000000
        /*01a8*/ 	.short	0x010a
        /*01aa*/ 	.byte	0x3f
	.zero		1


	//   ....[18]....
        /*01ac*/ 	.word	0x000086c0
        /*01b0*/ 	.word	0x00000014
        /*01b4*/ 	.word	0x00000010
        /*01b8*/ 	.short	0x010a
        /*01ba*/ 	.byte	0x3f
	.zero		1


	//   ....[19]....
        /*01bc*/ 	.word	0x00008790
        /*01c0*/ 	.word	0x00000005
        /*01c4*/ 	.word	0x00000000
        /*01c8*/ 	.short	0x010a
        /*01ca*/ 	.byte	0x3f
	.zero		1


	//----- nvinfo : EIATTR_NUM_MBARRIERS
	.align		4
.L_35:
        /*01cc*/ 	.byte	0x03, 0x38
        /*01ce*/ 	.short	0x0006


	//----- nvinfo : EIATTR_EXIT_INSTR_OFFSETS
	.align		4
        /*01d0*/ 	.byte	0x04, 0x1c
        /*01d2*/ 	.short	(.L_37 - .L_36)


	//   ....[0]....
.L_36:
        /*01d4*/ 	.word	0x000009c0


	//   ....[1]....
        /*01d8*/ 	.word	0x000011e0


	//   ....[2]....
        /*01dc*/ 	.word	0x00006f50


	//   ....[3]....
        /*01e0*/ 	.word	0x000074b0


	//   ....[4]....
        /*01e4*/ 	.word	0x00008590


	//----- nvinfo : EIATTR_MAX_THREADS
	.align		4
.L_37:
        /*01e8*/ 	.byte	0x04, 0x05
        /*01ea*/ 	.short	(.L_39 - .L_38)
.L_38:
        /*01ec*/ 	.word	0x00000180
        /*01f0*/ 	.word	0x00000001
        /*01f4*/ 	.word	0x00000001


	//----- nvinfo : EIATTR_CRS_STACK_SIZE
	.align		4
.L_39:
        /*01f8*/ 	.byte	0x04, 0x1e
        /*01fa*/ 	.short	(.L_41 - .L_40)
.L_40:
        /*01fc*/ 	.word	0x00000000


	//----- nvinfo : EIATTR_CBANK_PARAM_SIZE
	.align		4
.L_41:
        /*0200*/ 	.byte	0x03, 0x19
        /*0202*/ 	.short	0x0470


	//----- nvinfo : EIATTR_PARAM_CBANK
	.align		4
        /*0204*/ 	.byte	0x04, 0x0a
        /*0206*/ 	.short	(.L_43 - .L_42)
	.align		4
.L_42:
        /*0208*/ 	.word	index@(.nv.constant0._ZN7cutlass13device_kernelINS_4gemm6kernel13GemmUniversalIN4cute5tupleIJiiiiEEENS1_10collective13CollectiveMmaINS1_34MainloopSm90TmaGmmaWarpSpecializedILi2ENS5_IJNS4_1CILi4EEESB_NSA_ILi1EEEEEENS1_35KernelTmaWarpSpecializedCooperativeEEENS5_IJNSA_ILi256EEENSA_ILi64EEESH_EEEfNS5_IJlSC_lEEEfSJ_NS4_8TiledMMAINS4_8MMA_AtomIJNS4_4SM904GMMA29MMA_64x64x8_F32TF32TF32_SS_TNILNSN_7ScaleInE1ELSP_1EEEEEENS4_6LayoutINS5_IJNSA_ILi2EEESC_SC_EEENS5_IJSC_NSA_ILi0EEESV_EEEEENS5_IJNS4_10UnderscoreESY_SY_EEEEENS4_23SM90_TMA_LOAD_MULTICASTENS4_14ComposedLayoutINS4_7SwizzleILi3ELi4ELi3EEENS4_18smem_ptr_flag_bitsILi32EEENSS_INS5_IJNSA_ILi8EEENSA_ILi32EEEEEENS5_IJS18_SC_EEEEEEEvNS4_8identityES11_S1C_vS1D_EENS_8epilogue10collective6detail29Sm90TmaWarpSpecializedAdapterINS1G_15DefaultEpilogueIfSJ_SJ_NS1F_6thread17LinearCombinationIfLi1EffLNS1K_9ScaleType4KindE0ELNS_15FloatRoundStyleE2EfEENS1_15EpilogueDefaultEEEEEvvEEEEvNT_6ParamsE)
        /*020c*/ 	.short	0x0210
        /*020e*/ 	.short	0x0470


	//----- nvinfo : EIATTR_SW_WAR
	.align		4
.L_43:
        /*0210*/ 	.byte	0x04, 0x36
        /*0212*/ 	.short	(.L_45 - .L_44)
.L_44:
        /*0214*/ 	.word	0x00000008
.L_45:


//--------------------- .nv.callgraph             --------------------------
	.section	.nv.callgraph,"",@"SHT_CUDA_CALLGRAPH"
	.align	4
	.sectionentsize	8
	.align		4
        /*0000*/ 	.word	0x00000000
	.align		4
        /*0004*/ 	.word	0xffffffff
	.align		4
        /*0008*/ 	.word	index@(_ZN7cutlass13device_kernelINS_4gemm6kernel13GemmUniversalIN4cute5tupleIJiiiiEEENS1_10collective13CollectiveMmaINS1_34MainloopSm90TmaGmmaWarpSpecializedILi2ENS5_IJNS4_1CILi4EEESB_NSA_ILi1EEEEEENS1_35KernelTmaWarpSpecializedCooperativeEEENS5_IJNSA_ILi256EEENSA_ILi64EEESH_EEEfNS5_IJlSC_lEEEfSJ_NS4_8TiledMMAINS4_8MMA_AtomIJNS4_4SM904GMMA29MMA_64x64x8_F32TF32TF32_SS_TNILNSN_7ScaleInE1ELSP_1EEEEEENS4_6LayoutINS5_IJNSA_ILi2EEESC_SC_EEENS5_IJSC_NSA_ILi0EEESV_EEEEENS5_IJNS4_10UnderscoreESY_SY_EEEEENS4_23SM90_TMA_LOAD_MULTICASTENS4_14ComposedLayoutINS4_7SwizzleILi3ELi4ELi3EEENS4_18smem_ptr_flag_bitsILi32EEENSS_INS5_IJNSA_ILi8EEENSA_ILi32EEEEEENS5_IJS18_SC_EEEEEEEvNS4_8identityES11_S1C_vS1D_EENS_8epilogue10collective6detail29Sm90TmaWarpSpecializedAdapterINS1G_15DefaultEpilogueIfSJ_SJ_NS1F_6thread17LinearCombinationIfLi1EffLNS1K_9ScaleType4KindE0ELNS_15FloatRoundStyleE2EfEENS1_15EpilogueDefaultEEEEEvvEEEEvNT_6ParamsE)
	.align		4
        /*000c*/ 	.word	index@(__assertfail)
	.align		4
        /*0010*/ 	.word	0x00000000
	.align		4
        /*0014*/ 	.word	0xfffffffe
	.align		4
        /*0018*/ 	.word	0x00000000
	.align		4
        /*001c*/ 	.word	0xfffffffd
	.align		4
        /*0020*/ 	.word	0x00000000
	.align		4
        /*0024*/ 	.word	0xfffffffc


//--------------------- .nv.constant4             --------------------------
	.section	.nv.constant4,"a",@progbits
	.align	8
	.align		8
.nv.constant4:
        /*0000*/ 	.dword	__assertfail
	.align		8
        /*0008*/ 	.dword	__unnamed_1
	.align		8
        /*0010*/ 	.dword	_ZN40_INTERNAL_681b7446_4_k_cu_c8366a6c_186684cuda3std3__45__cpo5beginE
	.align		8
        /*0018*/ 	.dword	_ZN40_INTERNAL_681b7446_4_k_cu_c8366a6c_186684cuda3std3__45__cpo3endE
	.align		8
        /*0020*/ 	.dword	_ZN40_INTERNAL_681b7446_4_k_cu_c8366a6c_186684cuda3std3__45__cpo6cbeginE
	.align		8
        /*0028*/ 	.dword	_ZN40_INTERNAL_681b7446_4_k_cu_c8366a6c_186684cuda3std3__45__cpo4cendE
	.align		8
        /*0030*/ 	.dword	_ZN40_INTERNAL_681b7446_4_k_cu_c8366a6c_186684cuda3std3__442_GLOBAL__N__681b7446_4_k_cu_c8366a6c_186686ignoreE
	.align		8
        /*0038*/ 	.dword	_ZN40_INTERNAL_681b7446_4_k_cu_c8366a6c_186684cuda3std3__419piecewise_constructE
	.align		8
        /*0040*/ 	.dword	_ZN40_INTERNAL_681b7446_4_k_cu_c8366a6c_186684cuda3std3__48in_placeE
	.align		8
        /*0048*/ 	.dword	_ZN40_INTERNAL_681b7446_4_k_cu_c8366a6c_186684cuda3std6ranges3__45__cpo4swapE
	.align		8
        /*0050*/ 	.dword	_ZN40_INTERNAL_681b7446_4_k_cu_c8366a6c_186684cuda3std6ranges3__45__cpo9iter_moveE
	.align		8
        /*0058*/ 	.dword	_ZN40_INTERNAL_681b7446_4_k_cu_c8366a6c_186684cute7productE
	.align		8
        /*0060*/ 	.dword	_ZN40_INTERNAL_681b7446_4_k_cu_c8366a6c_186684cute1_E
	.align		8
        /*0068*/ 	.dword	$str$22
	.align		8
        /*0070*/ 	.dword	$str$23


//--------------------- .text._ZN7cutlass13device_kernelINS_4gemm6kernel13GemmUniversalIN4cute5tupleIJiiiiEEENS1_10collective13CollectiveMmaINS1_34MainloopSm90TmaGmmaWarpSpecializedILi2ENS5_IJNS4_1CILi4EEESB_NSA_ILi1EEEEEENS1_35KernelTmaWarpSpecializedCooperativeEEENS5_IJNSA_ILi256EEENSA_ILi64EEESH_EEEfNS5_IJlSC_lEEEfSJ_NS4_8TiledMMAINS4_8MMA_AtomIJNS4_4SM904GMMA29MMA_64x64x8_F32TF32TF32_SS_TNILNSN_7ScaleInE1ELSP_1EEEEEENS4_6LayoutINS5_IJNSA_ILi2EEESC_SC_EEENS5_IJSC_NSA_ILi0EEESV_EEEEENS5_IJNS4_10UnderscoreESY_SY_EEEEENS4_23SM90_TMA_LOAD_MULTICASTENS4_14ComposedLayoutINS4_7SwizzleILi3ELi4ELi3EEENS4_18smem_ptr_flag_bitsILi32EEENSS_INS5_IJNSA_ILi8EEENSA_ILi32EEEEEENS5_IJS18_SC_EEEEEEEvNS4_8identityES11_S1C_vS1D_EENS_8epilogue10collective6detail29Sm90TmaWarpSpecializedAdapterINS1G_15DefaultEpilogueIfSJ_SJ_NS1F_6thread17LinearCombinationIfLi1EffLNS1K_9ScaleType4KindE0ELNS_15FloatRoundStyleE2EfEENS1_15EpilogueDefaultEEEEEvvEEEEvNT_6ParamsE --------------------------
	.section	.text._ZN7cutlass13device_kernelINS_4gemm6kernel13GemmUniversalIN4cute5tupleIJiiiiEEENS1_10collective13CollectiveMmaINS1_34MainloopSm90TmaGmmaWarpSpecializedILi2ENS5_IJNS4_1CILi4EEESB_NSA_ILi1EEEEEENS1_35KernelTmaWarpSpecializedCooperativeEEENS5_IJNSA_ILi256EEENSA_ILi64EEESH_EEEfNS5_IJlSC_lEEEfSJ_NS4_8TiledMMAINS4_8MMA_AtomIJNS4_4SM904GMMA29MMA_64x64x8_F32TF32TF32_SS_TNILNSN_7ScaleInE1ELSP_1EEEEEENS4_6LayoutINS5_IJNSA_ILi2EEESC_SC_EEENS5_IJSC_NSA_ILi0EEESV_EEEEENS5_IJNS4_10UnderscoreESY_SY_EEEEENS4_23SM90_TMA_LOAD_MULTICASTENS4_14ComposedLayoutINS4_7SwizzleILi3ELi4ELi3EEENS4_18smem_ptr_flag_bitsILi32EEENSS_INS5_IJNSA_ILi8EEENSA_ILi32EEEEEENS5_IJS18_SC_EEEEEEEvNS4_8identityES11_S1C_vS1D_EENS_8epilogue10collective6detail29Sm90TmaWarpSpecializedAdapterINS1G_15DefaultEpilogueIfSJ_SJ_NS1F_6thread17LinearCombinationIfLi1EffLNS1K_9ScaleType4KindE0ELNS_15FloatRoundStyleE2EfEENS1_15EpilogueDefaultEEEEEvvEEEEvNT_6ParamsE,"ax",@progbits
	.align	128
.text._ZN7cutlass13device_kernelINS_4gemm6kernel13GemmUniversalIN4cute5tupleIJiiiiEEENS1_10collective13CollectiveMmaINS1_34MainloopSm90TmaGmmaWarpSpecializedILi2ENS5_IJNS4_1CILi4EEESB_NSA_ILi1EEEEEENS1_35KernelTmaWarpSpecializedCooperativeEEENS5_IJNSA_ILi256EEENSA_ILi64EEESH_EEEfNS5_IJlSC_lEEEfSJ_NS4_8TiledMMAINS4_8MMA_AtomIJNS4_4SM904GMMA29MMA_64x64x8_F32TF32TF32_SS_TNILNSN_7ScaleInE1ELSP_1EEEEEENS4_6LayoutINS5_IJNSA_ILi2EEESC_SC_EEENS5_IJSC_NSA_ILi0EEESV_EEEEENS5_IJNS4_10UnderscoreESY_SY_EEEEENS4_23SM90_TMA_LOAD_MULTICASTENS4_14ComposedLayoutINS4_7SwizzleILi3ELi4ELi3EEENS4_18smem_ptr_flag_bitsILi32EEENSS_INS5_IJNSA_ILi8EEENSA_ILi32EEEEEENS5_IJS18_SC_EEEEEEEvNS4_8identityES11_S1C_vS1D_EENS_8epilogue10collective6detail29Sm90TmaWarpSpecializedAdapterINS1G_15DefaultEpilogueIfSJ_SJ_NS1F_6thread17LinearCombinationIfLi1EffLNS1K_9ScaleType4KindE0ELNS_15FloatRoundStyleE2EfEENS1_15EpilogueDefaultEEEEEvvEEEEvNT_6ParamsE:
        .type           _ZN7cutlass13device_kernelINS_4gemm6kernel13GemmUniversalIN4cute5tupleIJiiiiEEENS1_10collective13CollectiveMmaINS1_34MainloopSm90TmaGmmaWarpSpecializedILi2ENS5_IJNS4_1CILi4EEESB_NSA_ILi1EEEEEENS1_35KernelTmaWarpSpecializedCooperativeEEENS5_IJNSA_ILi256EEENSA_ILi64EEESH_EEEfNS5_IJlSC_lEEEfSJ_NS4_8TiledMMAINS4_8MMA_AtomIJNS4_4SM904GMMA29MMA_64x64x8_F32TF32TF32_SS_TNILNSN_7ScaleInE1ELSP_1EEEEEENS4_6LayoutINS5_IJNSA_ILi2EEESC_SC_EEENS5_IJSC_NSA_ILi0EEESV_EEEEENS5_IJNS4_10UnderscoreESY_SY_EEEEENS4_23SM90_TMA_LOAD_MULTICASTENS4_14ComposedLayoutINS4_7SwizzleILi3ELi4ELi3EEENS4_18smem_ptr_flag_bitsILi32EEENSS_INS5_IJNSA_ILi8EEENSA_ILi32EEEEEENS5_IJS18_SC_EEEEEEEvNS4_8identityES11_S1C_vS1D_EENS_8epilogue10collective6detail29Sm90TmaWarpSpecializedAdapterINS1G_15DefaultEpilogueIfSJ_SJ_NS1F_6thread17LinearCombinationIfLi1EffLNS1K_9ScaleType4KindE0ELNS_15FloatRoundStyleE2EfEENS1_15EpilogueDefaultEEEEEvvEEEEvNT_6ParamsE,@function
        .size           _ZN7cutlass13device_kernelINS_4gemm6kernel13GemmUniversalIN4cute5tupleIJiiiiEEENS1_10collective13CollectiveMmaINS1_34MainloopSm90TmaGmmaWarpSpecializedILi2ENS5_IJNS4_1CILi4EEESB_NSA_ILi1EEEEEENS1_35KernelTmaWarpSpecializedCooperativeEEENS5_IJNSA_ILi256EEENSA_ILi64EEESH_EEEfNS5_IJlSC_lEEEfSJ_NS4_8TiledMMAINS4_8MMA_AtomIJNS4_4SM904GMMA29MMA_64x64x8_F32TF32TF32_SS_TNILNSN_7ScaleInE1ELSP_1EEEEEENS4_6LayoutINS5_IJNSA_ILi2EEESC_SC_EEENS5_IJSC_NSA_ILi0EEESV_EEEEENS5_IJNS4_10UnderscoreESY_SY_EEEEENS4_23SM90_TMA_LOAD_MULTICASTENS4_14ComposedLayoutINS4_7SwizzleILi3ELi4ELi3EEENS4_18smem_ptr_flag_bitsILi32EEENSS_INS5_IJNSA_ILi8EEENSA_ILi32EEEEEENS5_IJS18_SC_EEEEEEEvNS4_8identityES11_S1C_vS1D_EENS_8epilogue10collective6detail29Sm90TmaWarpSpecializedAdapterINS1G_15DefaultEpilogueIfSJ_SJ_NS1F_6thread17LinearCombinationIfLi1EffLNS1K_9ScaleType4KindE0ELNS_15FloatRoundStyleE2EfEENS1_15EpilogueDefaultEEEEEvvEEEEvNT_6ParamsE,(.L_x_191 - _ZN7cutlass13device_kernelINS_4gemm6kernel13GemmUniversalIN4cute5tupleIJiiiiEEENS1_10collective13CollectiveMmaINS1_34MainloopSm90TmaGmmaWarpSpecializedILi2ENS5_IJNS4_1CILi4EEESB_NSA_ILi1EEEEEENS1_35KernelTmaWarpSpecializedCooperativeEEENS5_IJNSA_ILi256EEENSA_ILi64EEESH_EEEfNS5_IJlSC_lEEEfSJ_NS4_8TiledMMAINS4_8MMA_AtomIJNS4_4SM904GMMA29MMA_64x64x8_F32TF32TF32_SS_TNILNSN_7ScaleInE1ELSP_1EEEEEENS4_6LayoutINS5_IJNSA_ILi2EEESC_SC_EEENS5_IJSC_NSA_ILi0EEESV_EEEEENS5_IJNS4_10UnderscoreESY_SY_EEEEENS4_23SM90_TMA_LOAD_MULTICASTENS4_14ComposedLayoutINS4_7SwizzleILi3ELi4ELi3EEENS4_18smem_ptr_flag_bitsILi32EEENSS_INS5_IJNSA_ILi8EEENSA_ILi32EEEEEENS5_IJS18_SC_EEEEEEEvNS4_8identityES11_S1C_vS1D_EENS_8epilogue10collective6detail29Sm90TmaWarpSpecializedAdapterINS1G_15DefaultEpilogueIfSJ_SJ_NS1F_6thread17LinearCombinationIfLi1EffLNS1K_9ScaleType4KindE0ELNS_15FloatRoundStyleE2EfEENS1_15EpilogueDefaultEEEEEvvEEEEvNT_6ParamsE)
        .other          _ZN7cutlass13device_kernelINS_4gemm6kernel13GemmUniversalIN4cute5tupleIJiiiiEEENS1_10collective13CollectiveMmaINS1_34MainloopSm90TmaGmmaWarpSpecializedILi2ENS5_IJNS4_1CILi4EEESB_NSA_ILi1EEEEEENS1_35KernelTmaWarpSpecializedCooperativeEEENS5_IJNSA_ILi256EEENSA_ILi64EEESH_EEEfNS5_IJlSC_lEEEfSJ_NS4_8TiledMMAINS4_8MMA_AtomIJNS4_4SM904GMMA29MMA_64x64x8_F32TF32TF32_SS_TNILNSN_7ScaleInE1ELSP_1EEEEEENS4_6LayoutINS5_IJNSA_ILi2EEESC_SC_EEENS5_IJSC_NSA_ILi0EEESV_EEEEENS5_IJNS4_10UnderscoreESY_SY_EEEEENS4_23SM90_TMA_LOAD_MULTICASTENS4_14ComposedLayoutINS4_7SwizzleILi3ELi4ELi3EEENS4_18smem_ptr_flag_bitsILi32EEENSS_INS5_IJNSA_ILi8EEENSA_ILi32EEEEEENS5_IJS18_SC_EEEEEEEvNS4_8identityES11_S1C_vS1D_EENS_8epilogue10collective6detail29Sm90TmaWarpSpecializedAdapterINS1G_15DefaultEpilogueIfSJ_SJ_NS1F_6thread17LinearCombinationIfLi1EffLNS1K_9ScaleType4KindE0ELNS_15FloatRoundStyleE2EfEENS1_15EpilogueDefaultEEEEEvvEEEEvNT_6ParamsE,@"STO_CUDA_ENTRY STV_DEFAULT"
_ZN7cutlass13device_kernelINS_4gemm6kernel13GemmUniversalIN4cute5tupleIJiiiiEEENS1_10collective13CollectiveMmaINS1_34MainloopSm90TmaGmmaWarpSpecializedILi2ENS5_IJNS4_1CILi4EEESB_NSA_ILi1EEEEEENS1_35KernelTmaWarpSpecializedCooperativeEEENS5_IJNSA_ILi256EEENSA_ILi64EEESH_EEEfNS5_IJlSC_lEEEfSJ_NS4_8TiledMMAINS4_8MMA_AtomIJNS4_4SM904GMMA29MMA_64x64x8_F32TF32TF32_SS_TNILNSN_7ScaleInE1ELSP_1EEEEEENS4_6LayoutINS5_IJNSA_ILi2EEESC_SC_EEENS5_IJSC_NSA_ILi0EEESV_EEEEENS5_IJNS4_10UnderscoreESY_SY_EEEEENS4_23SM90_TMA_LOAD_MULTICASTENS4_14ComposedLayoutINS4_7SwizzleILi3ELi4ELi3EEENS4_18smem_ptr_flag_bitsILi32EEENSS_INS5_IJNSA_ILi8EEENSA_ILi32EEEEEENS5_IJS18_SC_EEEEEEEvNS4_8identityES11_S1C_vS1D_EENS_8epilogue10collective6detail29Sm90TmaWarpSpecializedAdapterINS1G_15DefaultEpilogueIfSJ_SJ_NS1F_6thread17LinearCombinationIfLi1EffLNS1K_9ScaleType4KindE0ELNS_15FloatRoundStyleE2EfEENS1_15EpilogueDefaultEEEEEvvEEEEvNT_6ParamsE:
[----:B------:R-:W0:Y:S01]  /*0000*/  LDC R1, c[0x0][0x28] ;  /* 0x00000a00ff017b82 */ /* 0x000e220000000800 */
[----:B------:R-:W1:Y:S01]  /*0010*/  S2R R98, SR_TID.X ;  /* 0x0000000000627919 */ /* 0x000e620000002100 */
[----:B------:R-:W-:Y:S01]  /*0020*/  ELECT P0, URZ, PT ;  /* 0x00000000003f782f */ /* 0x000fe20003800000 */
[----:B------:R-:W-:Y:S01]  /*0030*/  BSSY B0, `(.L_x_0) ;  /* 0x000000f000007945 */ /* 0x000fe20003800000 */
[--C-:B-1----:R-:W-:Y:S02]  /*0040*/  SHF.R.U32.HI R0, RZ, 0x5, R98.reuse ;  /* 0x00000005ff007819 */ /* 0x102fe40000011662 */
[----:B------:R-:W-:-:S03]  /*0050*/  SHF.R.U32.HI R6, RZ, 0x7, R98 ;  /* 0x00000007ff067819 */ /* 0x000fc60000011662 */
[----:B------:R-:W1:Y:S04]  /*0060*/  SHFL.IDX PT, R2, R0, RZ, 0x1f ;  /* 0x00001fff00027589 */ /* 0x000e6800000e0000 */
[----:B------:R2:W3:Y:S01]  /*0070*/  SHFL.IDX PT, R5, R6, RZ, 0x1f ;  /* 0x00001fff06057589 */ /* 0x0004e200000e0000 */
[----:B-1----:R-:W-:-:S13]  /*0080*/  ISETP.NE.OR P0, PT, R2, RZ, !P0 ;  /* 0x000000ff0200720c */ /* 0x002fda0004705670 */
[----:B0-23--:R-:W-:Y:S05]  /*0090*/  @P0 BRA `(.L_x_1) ;  /* 0x0000000000200947 */ /* 0x00dfea0003800000 */
[----:B------:R-:W-:Y:S02]  /*00a0*/  ULDC.64 UR4, c[0x0][0x198] ;  /* 0x0000660000047ab9 */ /* 0x000fe40000000a00 */
[----:B------:R-:W-:Y:S02]  /*00b0*/  UIADD3 UR6, UP0, UR4, 0xf0, URZ ;  /* 0x000000f004067890 */ /* 0x000fe4000ff1e03f */
[----:B------:R-:W-:Y:S02]  /*00c0*/  UIADD3 UR4, UP1, UR4, 0x1f0, URZ ;  /* 0x000001f004047890 */ /* 0x000fe4000ff3e03f */
[----:B------:R-:W-:Y:S02]  /*00d0*/  UIADD3.X UR7, URZ, UR5, URZ, UP0, !UPT ;  /* 0x000000053f077290 */ /* 0x000fe400087fe43f */
[----:B------:R-:W-:-:S07]  /*00e0*/  UIADD3.X UR5, URZ, UR5, URZ, UP1, !UPT ;  /* 0x000000053f057290 */ /* 0x000fce0008ffe43f */
[----:B------:R0:W-:Y:S02]  /*00f0*/  UTMACCTL.PF [UR6] ;  /* 0x00000000060079b9 */ /* 0x0001e40008040000 */
[----:B------:R0:W-:Y:S02]  /*0100*/  UTMACCTL.PF [UR4] ;  /* 0x00000000040079b9 */ /* 0x0001e40008040000 */
[----:B0-----:R-:W-:Y:S01]  /*0110*/  NOP ;  /* 0x0000000000007918 */ /* 0x001fe20000000000 */
.L_x_1:
[----:B------:R-:W-:Y:S05]  /*0120*/  BSYNC B0 ;  /* 0x0000000000007941 */ /* 0x000fea0003800000 */
.L_x_0:
[----:B------:R-:W0:Y:S01]  /*0130*/  SHFL.IDX PT, R3, R0, RZ, 0x1f ;  /* 0x00001fff00037589 */ /* 0x000e2200000e0000 */
[----:B------:R-:W-:-:S04]  /*0140*/  SHF.R.S32.HI R7, RZ, 0x1f, R98 ;  /* 0x0000001fff077819 */ /* 0x000fc80000011462 */
[----:B------:R-:W-:Y:S02]  /*0150*/  LEA.HI R7, R7, R98, RZ, 0x7 ;  /* 0x0000006207077211 */ /* 0x000fe400078f38ff */
[----:B0-----:R-:W-:-:S13]  /*0160*/  ISETP.NE.AND P0, PT, R3, RZ, PT ;  /* 0x000000ff0300720c */ /* 0x001fda0003f05270 */
[----:B------:R-:W-:Y:S05]  /*0170*/  @P0 BRA `(.L_x_2) ;  /* 0x0000000000480947 */ /* 0x000fea0003800000 */
[----:B------:R-:W0:Y:S01]  /*0180*/  S2UR UR8, SR_CgaCtaId ;  /* 0x00000000000879c3 */ /* 0x000e220000008800 */
[----:B------:R-:W-:Y:S01]  /*0190*/  UMOV UR4, 0x400 ;  /* 0x0000040000047882 */ /* 0x000fe20000000000 */
[----:B------:R-:W-:Y:S01]  /*01a0*/  UMOV UR5, 0x1 ;  /* 0x0000000100057882 */ /* 0x000fe20000000000 */
[----:B------:R-:W-:Y:S01]  /*01b0*/  UMOV UR6, 0xe ;  /* 0x0000000e00067882 */ /* 0x000fe20000000000 */
[----:B------:R-:W-:Y:S01]  /*01c0*/  ELECT P0, URZ, PT ;  /* 0x00000000003f782f */ /* 0x000fe20003800000 */
[----:B------:R-:W-:-:S04]  /*01d0*/  UIADD3 UR6, -UR6, 0x100000, URZ ;  /* 0x0010000006067890 */ /* 0x000fc8000fffe13f */
[----:B------:R-:W-:Y:S02]  /*01e0*/  USHF.L.U32 UR7, UR6, 0xb, URZ ;  /* 0x0000000b06077899 */ /* 0x000fe4000800063f */
[----:B------:R-:W-:Y:S02]  /*01f0*/  USHF.L.U32 UR6, UR6, 0x1, URZ ;  /* 0x0000000106067899 */ /* 0x000fe4000800063f */
[----:B0-----:R-:W-:Y:S02]  /*0200*/  ULEA UR8, UR8, UR4, 0x18 ;  /* 0x0000000408087291 */ /* 0x001fe4000f8ec03f */
[----:B------:R-:W-:-:S04]  /*0210*/  UIADD3 UR4, -UR5, 0x100000, URZ ;  /* 0x0010000005047890 */ /* 0x000fc8000fffe13f */
[----:B------:R-:W-:Y:S02]  /*0220*/  USHF.L.U32 UR5, UR4, 0xb, URZ ;  /* 0x0000000b04057899 */ /* 0x000fe4000800063f */
[----:B------:R-:W-:Y:S01]  /*0230*/  USHF.L.U32 UR4, UR4, 0x1, URZ ;  /* 0x0000000104047899 */ /* 0x000fe2000800063f */
[----:B------:R-:W0:Y:S11]  /*0240*/  FENCE.VIEW.ASYNC.S ;  /* 0x00000000000073c6 */ /* 0x000e360000000000 */
[----:B0-----:R0:W1:Y:S01]  /*0250*/  SYNCS.EXCH.64 URZ, [UR8], UR4 ;  /* 0x00000004083f75b2 */ /* 0x0010620008000100 */
[----:B------:R0:W2:Y:S01]  /*0260*/  SYNCS.EXCH.64 URZ, [UR8+0x10], UR6 ;  /* 0x00001006083f75b2 */ /* 0x0000a20008000100 */
[----:B------:R0:W3:Y:S01]  /*0270*/  SYNCS.EXCH.64 URZ, [UR8+0x8], UR4 ;  /* 0x00000804083f75b2 */ /* 0x0000e20008000100 */
[----:B------:R0:W4:Y:S01]  /*0280*/  SYNCS.EXCH.64 URZ, [UR8+0x18], UR6 ;  /* 0x00001806083f75b2 */ /* 0x0001220008000100 */
[----:B------:R-:W-:Y:S01]  /*0290*/  NOP ;  /* 0x0000000000007918 */ /* 0x000fe20000000000 */
.L_x_2:
[----:B0-----:R-:W0:Y:S01]  /*02a0*/  S2UR UR8, SR_CTAID.X ;  /* 0x00000000000879c3 */ /* 0x001e220000002500 */
[----:B------:R-:W-:Y:S01]  /*02b0*/  LOP3.LUT R7, R7, 0xffffff80, RZ, 0xc0, !PT ;  /* 0xffffff8007077812 */ /* 0x000fe200078ec0ff */
[----:B------:R-:W5:Y:S01]  /*02c0*/  SHFL.IDX PT, R0, R0, RZ, 0x1f ;  /* 0x00001fff00007589 */ /* 0x000f6200000e0000 */
[----:B------:R-:W-:Y:S01]  /*02d0*/  SHF.R.S32.HI R12, RZ, 0x1f, R3 ;  /* 0x0000001fff0c7819 */ /* 0x000fe20000011403 */
[----:B------:R-:W-:Y:S01]  /*02e0*/  ULDC UR4, c[0x0][0x150] ;  /* 0x0000540000047ab9 */ /* 0x000fe20000000800 */
[----:B------:R-:W-:Y:S01]  /*02f0*/  ELECT P0, URZ, PT ;  /* 0x00000000003f782f */ /* 0x000fe20003800000 */
[----:B------:R-:W-:Y:S01]  /*0300*/  IMAD.IADD R8, R98, 0x1, -R7 ;  /* 0x0000000162087824 */ /* 0x000fe200078e0a07 */
[----:B------:R-:W1:Y:S01]  /*0310*/  S2R R4, SR_CTAID.Y ;  /* 0x0000000000047919 */ /* 0x000e620000002600 */
[----:B------:R-:W2:Y:S01]  /*0320*/  LDC R11, c[0x0][0x144] ;  /* 0x00005100ff0b7b82 */ /* 0x000ea20000000800 */
[----:B------:R-:W-:Y:S01]  /*0330*/  LEA.HI R12, R12, R3, RZ, 0x2 ;  /* 0x000000030c0c7211 */ /* 0x000fe200078f10ff */
[----:B------:R-:W-:Y:S01]  /*0340*/  NOP ;  /* 0x0000000000007918 */ /* 0x000fe20000000000 */
[----:B------:R-:W-:Y:S01]  /*0350*/  SHF.R.S32.HI R7, RZ, 0x1f, R8 ;  /* 0x0000001fff077819 */ /* 0x000fe20000011408 */
[----:B------:R-:W-:Y:S01]  /*0360*/  NOP ;  /* 0x0000000000007918 */ /* 0x000fe20000000000 */
[----:B------:R-:W-:Y:S01]  /*0370*/  LOP3.LUT R12, R12, 0x3ffffffc, RZ, 0xc0, !PT ;  /* 0x3ffffffc0c0c7812 */ /* 0x000fe200078ec0ff */
[----:B------:R-:W-:Y:S01]  /*0380*/  IMAD.MOV.U32 R22, RZ, RZ, 0x1 ;  /* 0x00000001ff167424 */ /* 0x000fe200078e00ff */
[----:B------:R-:W-:-:S02]  /*0390*/  LEA.HI R7, R7, R8, RZ, 0x3 ;  /* 0x0000000807077211 */ /* 0x000fc400078f18ff */
[----:B------:R-:W-:Y:S01]  /*03a0*/  ISETP.NE.AND P3, PT, R5, RZ, PT ;  /* 0x000000ff0500720c */ /* 0x000fe20003f65270 */
[----:B------:R-:W-:Y:S01]  /*03b0*/  IMAD.IADD R3, R3, 0x1, -R12 ;  /* 0x0000000103037824 */ /* 0x000fe200078e0a0c */
[--C-:B------:R-:W-:Y:S01]  /*03c0*/  SHF.R.S32.HI R9, RZ, 0x3, R7.reuse ;  /* 0x00000003ff097819 */ /* 0x100fe20000011407 */
[----:B------:R-:W3:Y:S01]  /*03d0*/  LDC R12, c[0x0][0x140] ;  /* 0x00005000ff0c7b82 */ /* 0x000ee20000000800 */
[----:B------:R-:W-:Y:S02]  /*03e0*/  SHF.R.S32.HI R10, RZ, 0x1f, R7 ;  /* 0x0000001fff0a7819 */ /* 0x000fe40000011407 */
[----:B0-----:R-:W-:Y:S02]  /*03f0*/  I2FP.F32.U32 R7, UR8 ;  /* 0x0000000800077c45 */ /* 0x001fe40008201000 */
[----:B------:R-:W-:Y:S02]  /*0400*/  LEA.HI R10, R10, R9, RZ, 0x2 ;  /* 0x000000090a0a7211 */ /* 0x000fe400078f10ff */
[----:B-----5:R-:W-:Y:S01]  /*0410*/  ISETP.NE.OR P0, PT, R0, RZ, !P0 ;  /* 0x000000ff0000720c */ /* 0x020fe20004705670 */
[----:B------:R-:W-:Y:S01]  /*0420*/  FMUL R7, R7, UR4 ;  /* 0x0000000407077c20 */ /* 0x000fe20008400000 */
[----:B------:R-:W-:Y:S01]  /*0430*/  LOP3.LUT R10, R10, 0xfffffffc, RZ, 0xc0, !PT ;  /* 0xfffffffc0a0a7812 */ /* 0x000fe200078ec0ff */
[----:B------:R-:W-:-:S04]  /*0440*/  ULDC UR4, c[0x0][0x154] ;  /* 0x0000550000047ab9 */ /* 0x000fc80000000800 */
[----:B------:R-:W0:Y:S01]  /*0450*/  F2I.U32.TRUNC.NTZ R7, R7 ;  /* 0x0000000700077305 */ /* 0x000e22000020f000 */
[----:B------:R-:W-:-:S04]  /*0460*/  IMAD.IADD R10, R9, 0x1, -R10 ;  /* 0x00000001090a7824 */ /* 0x000fc800078e0a0a */
[----:B------:R-:W-:Y:S01]  /*0470*/  IMAD R10, R3, 0x4, R10 ;  /* 0x00000004030a7824 */ /* 0x000fe200078e020a */
[----:B------:R-:W-:Y:S01]  /*0480*/  VOTEU.ALL UP0, P0 ;  /* 0x00000000003f7886 */ /* 0x000fe20000000000 */
[----:B------:R-:W-:Y:S02]  /*0490*/  VOTEU.ALL UP1, P0 ;  /* 0x00000000003f7886 */ /* 0x000fe40000020000 */
[----:B------:R-:W-:Y:S01]  /*04a0*/  IMAD.SHL.U32 R19, R10, 0x4, RZ ;  /* 0x000000040a137824 */ /* 0x000fe200078e00ff */
[----:B------:R-:W-:Y:S01]  /*04b0*/  SHF.R.S32.HI R3, RZ, 0x1f, R10 ;  /* 0x0000001fff037819 */ /* 0x000fe2000001140a */
[----:B------:R-:W5:Y:S01]  /*04c0*/  @!UP0 S2UR UR7, SR_CgaCtaId ;  /* 0x00000000000789c3 */ /* 0x000f620000008800 */
[----:B------:R-:W-:Y:S01]  /*04d0*/  @!UP0 UMOV UR6, 0x400 ;  /* 0x0000040000068882 */ /* 0x000fe20000000000 */
[----:B---3--:R-:W-:Y:S01]  /*04e0*/  ISETP.EQ.U32.AND P2, PT, R12, 0x1, PT ;  /* 0x000000010c00780c */ /* 0x008fe20003f42070 */
[----:B0-----:R-:W-:Y:S01]  /*04f0*/  IMAD.MOV R14, RZ, RZ, -R7 ;  /* 0x000000ffff0e7224 */ /* 0x001fe200078e0a07 */
[----:B------:R-:W-:-:S02]  /*0500*/  LEA.HI R0, R3, R10, RZ, 0x2 ;  /* 0x0000000a03007211 */ /* 0x000fc400078f10ff */
[----:B------:R-:W-:Y:S01]  /*0510*/  LOP3.LUT R19, R10, 0xc, R19, 0x78, !PT ;  /* 0x0000000c0a137812 */ /* 0x000fe200078e7813 */
[----:B--2---:R-:W-:Y:S01]  /*0520*/  IMAD R3, R11, R14, UR8 ;  /* 0x000000080b037e24 */ /* 0x004fe2000f8e020e */
[----:B-1----:R-:W-:Y:S01]  /*0530*/  I2FP.F32.U32 R11, R4 ;  /* 0x00000004000b7245 */ /* 0x002fe20000201000 */
[----:B------:R-:W0:Y:S01]  /*0540*/  LDC R7, c[0x0][0x148] ;  /* 0x00005200ff077b82 */ /* 0x000e220000000800 */
[----:B------:R-:W-:-:S03]  /*0550*/  LOP3.LUT R9, R0, 0xfffffffc, RZ, 0xc0, !PT ;  /* 0xfffffffc00097812 */ /* 0x000fc600078ec0ff */
[----:B------:R-:W-:Y:S01]  /*0560*/  FMUL R11, R11, UR4 ;  /* 0x000000040b0b7c20 */ /* 0x000fe20008400000 */
[----:B------:R-:W-:Y:S01]  /*0570*/  UMOV UR4, 0x20 ;  /* 0x0000002000047882 */ /* 0x000fe20000000000 */
[----:B------:R-:W-:Y:S01]  /*0580*/  IMAD.IADD R0, R10, 0x1, -R9 ;  /* 0x000000010a007824 */ /* 0x000fe200078e0a09 */
[----:B------:R-:W-:Y:S01]  /*0590*/  SHF.R.S32.HI R9, RZ, 0x1f, R2 ;  /* 0x0000001fff097819 */ /* 0x000fe20000011402 */
[----:B------:R-:W-:-:S04]  /*05a0*/  @!UP0 UIADD3 UR4, -UR4, 0x100000, URZ ;  /* 0x0010000004048890 */ /* 0x000fc8000fffe13f */
[----:B------:R-:W-:Y:S02]  /*05b0*/  @!UP0 USHF.L.U32 UR5, UR4, 0xb, URZ ;  /* 0x0000000b04058899 */ /* 0x000fe4000800063f */
[----:B------:R-:W-:Y:S01]  /*05c0*/  @!UP0 USHF.L.U32 UR4, UR4, 0x1, URZ ;  /* 0x0000000104048899 */ /* 0x000fe2000800063f */
[----:B------:R-:W-:Y:S01]  /*05d0*/  VIADD R10, R5, 0xffffffff ;  /* 0xffffffff050a7836 */ /* 0x000fe20000000000 */
[----:B------:R-:W1:Y:S01]  /*05e0*/  F2I.U32.TRUNC.NTZ R11, R11 ;  /* 0x0000000b000b7305 */ /* 0x000e62000020f000 */
[----:B------:R-:W-:Y:S02]  /*05f0*/  ISETP.NE.AND P4, PT, R0, R3, PT ;  /* 0x000000030000720c */ /* 0x000fe40003f85270 */
[----:B------:R-:W-:Y:S01]  /*0600*/  LEA.HI R9, R9, R2, RZ, 0x2 ;  /* 0x0000000209097211 */ /* 0x000fe200078f10ff */
[----:B-----5:R-:W-:Y:S01]  /*0610*/  @!UP0 ULEA UR6, UR7, UR6, 0x18 ;  /* 0x0000000607068291 */ /* 0x020fe2000f8ec03f */
[----:B------:R-:W-:Y:S01]  /*0620*/  ISETP.GE.U32.AND P6, PT, R10, 0x2, PT ;  /* 0x000000020a00780c */ /* 0x000fe20003fc6070 */
[----:B------:R-:W-:Y:S01]  /*0630*/  VOTEU.ALL UP0, P0 ;  /* 0x00000000003f7886 */ /* 0x000fe20000000000 */
[----:B------:R-:W-:-:S02]  /*0640*/  LOP3.LUT R9, R9, 0xfffffffc, RZ, 0xc0, !PT ;  /* 0xfffffffc09097812 */ /* 0x000fc400078ec0ff */
[----:B------:R-:W-:-:S03]  /*0650*/  LOP3.LUT P0, RZ, R8, 0x7, RZ, 0xc0, !PT ;  /* 0x0000000708ff7812 */ /* 0x000fc6000780c0ff */
[----:B------:R-:W-:Y:S01]  /*0660*/  IMAD.IADD R0, R2, 0x1, -R9 ;  /* 0x0000000102007824 */ /* 0x000fe200078e0a09 */
[----:B------:R-:W-:Y:S02]  /*0670*/  ISETP.LT.U32.AND P0, PT, R19, 0x10, !P0 ;  /* 0x000000101300780c */ /* 0x000fe40004701070 */
[----:B------:R-:W-:Y:S01]  /*0680*/  @P4 SHF.R.S32.HI R2, RZ, 0x1f, R19 ;  /* 0x0000001fff024819 */ /* 0x000fe20000011413 */
[----:B------:R-:W2:Y:S02]  /*0690*/  FENCE.VIEW.ASYNC.S ;  /* 0x00000000000073c6 */ /* 0x000ea40000000000 */
[----:B--2---:R2:W3:Y:S01]  /*06a0*/  @!UP0 SYNCS.EXCH.64 URZ, [UR6+0x30], UR4 ;  /* 0x00003004063f85b2 */ /* 0x0044e20008000100 */
[----:B-1----:R-:W-:Y:S02]  /*06b0*/  IADD3 R20, -R11, RZ, RZ ;  /* 0x000000ff0b147210 */ /* 0x002fe40007ffe1ff */
[----:B------:R-:W-:Y:S02]  /*06c0*/  ISETP.NE.AND P1, PT, R0, 0x3, PT ;  /* 0x000000030000780c */ /* 0x000fe40003f25270 */
[----:B------:R-:W-:Y:S01]  /*06d0*/  @P4 LEA.HI R2, R2, R19, RZ, 0x2 ;  /* 0x0000001302024211 */ /* 0x000fe200078f10ff */
[----:B0-----:R-:W-:Y:S01]  /*06e0*/  IMAD R9, R7, R20, R4 ;  /* 0x0000001407097224 */ /* 0x001fe200078e0204 */
[----:B------:R-:W-:-:S02]  /*06f0*/  ISETP.EQ.OR P1, PT, R0, RZ, !P1 ;  /* 0x000000ff0000720c */ /* 0x000fc40004f22670 */
[----:B------:R-:W-:Y:S02]  /*0700*/  @P4 SHF.R.S32.HI R2, RZ, 0x2, R2 ;  /* 0x00000002ff024819 */ /* 0x000fe40000011402 */
[----:B------:R-:W-:Y:S02]  /*0710*/  ISETP.EQ.AND P1, PT, R5, RZ, P1 ;  /* 0x000000ff0500720c */ /* 0x000fe40000f22270 */
[----:B------:R-:W-:Y:S02]  /*0720*/  @P4 ISETP.NE.AND P5, PT, R2, R9, PT ;  /* 0x000000090200420c */ /* 0x000fe40003fa5270 */
[----:B------:R-:W-:Y:S01]  /*0730*/  SEL R9, RZ, 0x1, !P0 ;  /* 0x00000001ff097807 */ /* 0x000fe20004000000 */
[----:B------:R2:W0:Y:S01]  /*0740*/  @!UP1 SYNCS.EXCH.64 URZ, [UR6+0x38], UR4 ;  /* 0x00003804063f95b2 */ /* 0x0004220008000100 */
[----:B------:R-:W-:Y:S01]  /*0750*/  @P4 SEL R22, RZ, 0x1, P5 ;  /* 0x00000001ff164807 */ /* 0x000fe20002800000 */
[----:B------:R-:W-:Y:S01]  /*0760*/  NOP ;  /* 0x0000000000007918 */ /* 0x000fe20000000000 */
[----:B------:R-:W-:-:S02]  /*0770*/  SEL R18, RZ, 0x1, !P1 ;  /* 0x00000001ff127807 */ /* 0x000fc40004800000 */
[----:B------:R-:W-:Y:S02]  /*0780*/  LOP3.LUT R22, R22, R9, RZ, 0xc0, !PT ;  /* 0x0000000916167212 */ /* 0x000fe400078ec0ff */
[----:B------:R-:W-:Y:S02]  /*0790*/  LOP3.LUT R11, R98, 0x7f, RZ, 0xc0, !PT ;  /* 0x0000007f620b7812 */ /* 0x000fe400078ec0ff */
[----:B------:R-:W-:Y:S01]  /*07a0*/  SEL R18, R18, 0x2, P6 ;  /* 0x0000000212127807 */ /* 0x000fe20003000000 */
[----:B--23--:R-:W-:Y:S06]  /*07b0*/  @!P2 BRA `(.L_x_3) ;  /* 0x000000000008a947 */ /* 0x00cfec0003800000 */
[----:B0---4-:R-:W-:Y:S01]  /*07c0*/  UCGABAR_ARV ;  /* 0x00000000000079c7 */ /* 0x011fe20008000000 */
[----:B------:R-:W-:Y:S05]  /*07d0*/  BRA `(.L_x_4) ;  /* 0x0000000000047947 */ /* 0x000fea0003800000 */
.L_x_3:
[----:B0---4-:R-:W-:Y:S01]  /*07e0*/  NOP ;  /* 0x0000000000007918 */ /* 0x011fe20000000000 */
.L_x_4:
[----:B------:R-:W0:Y:S01]  /*07f0*/  LDC R2, c[0x0][0x65c] ;  /* 0x00019700ff027b82 */ /* 0x000e220000000800 */
[----:B------:R-:W-:Y:S01]  /*0800*/  LOP3.LUT R5, R5, 0xfffff7ff, RZ, 0xc0, !PT ;  /* 0xfffff7ff05057812 */ /* 0x000fe200078ec0ff */
[----:B------:R-:W-:Y:S02]  /*0810*/  IMAD.U32 R8, RZ, RZ, UR8 ;  /* 0x00000008ff087e24 */ /* 0x000fe4000f8e00ff */
[----:B------:R-:W-:Y:S01]  /*0820*/  IMAD.MOV.U32 R9, RZ, RZ, RZ ;  /* 0x000000ffff097224 */ /* 0x000fe200078e00ff */
[----:B0-----:R-:W-:-:S13]  /*0830*/  ISETP.NE.AND P1, PT, R2, 0x1, PT ;  /* 0x000000010200780c */ /* 0x001fda0003f25270 */
[----:B------:R-:W0:Y:S01]  /*0840*/  @P1 LDC R17, c[0x0][0x10] ;  /* 0x00000400ff111b82 */ /* 0x000e220000000800 */
[----:B------:R-:W-:Y:S01]  /*0850*/  @P1 LOP3.LUT R5, R5, 0x800, RZ, 0xfc, !PT ;  /* 0x0000080005051812 */ /* 0x000fe200078efcff */
[----:B------:R-:W-:Y:S02]  /*0860*/  @P1 IMAD.MOV.U32 R5, RZ, RZ, RZ ;  /* 0x000000ffff051224 */ /* 0x000fe400078e00ff */
[----:B------:R-:W-:-:S04]  /*0870*/  @P1 IMAD.MOV.U32 R15, RZ, RZ, RZ ;  /* 0x000000ffff0f1224 */ /* 0x000fc800078e00ff */
[----:B------:R-:W1:Y:S01]  /*0880*/  @!P1 LDC R13, c[0x0][0xc] ;  /* 0x00000300ff0d9b82 */ /* 0x000e620000000800 */
[----:B------:R-:W-:Y:S01]  /*0890*/  ULDC UR4, c[0x0][0xc] ;  /* 0x0000030000047ab9 */ /* 0x000fe20000000800 */
[----:B------:R-:W-:Y:S01]  /*08a0*/  ULDC UR5, c[0x0][0x10] ;  /* 0x0000040000057ab9 */ /* 0x000fe20000000800 */
[----:B------:R-:W-:Y:S01]  /*08b0*/  ULDC UR6, c[0x0][0x14] ;  /* 0x0000050000067ab9 */ /* 0x000fe20000000800 */
[----:B------:R-:W-:-:S04]  /*08c0*/  UIMAD.WIDE.U32 UR4, UR4, UR5, URZ ;  /* 0x00000005040472a5 */ /* 0x000fc8000f8e003f */
[----:B------:R-:W-:Y:S02]  /*08d0*/  UIMAD.WIDE.U32 UR38, UR4, UR6, URZ ;  /* 0x00000006042672a5 */ /* 0x000fe4000f8e003f */
[----:B------:R-:W-:-:S04]  /*08e0*/  UIMAD UR41, UR5, UR6, URZ ;  /* 0x00000006052972a4 */ /* 0x000fc8000f8e023f */
[----:B------:R-:W-:Y:S01]  /*08f0*/  UIADD3 UR41, UR39, UR41, URZ ;  /* 0x0000002927297290 */ /* 0x000fe2000fffe03f */
[----:B0-----:R-:W-:-:S04]  /*0900*/  @P1 IMAD.WIDE.U32 R16, R17, UR8, R4 ;  /* 0x0000000811101c25 */ /* 0x001fc8000f8e0004 */
[----:B------:R-:W-:Y:S02]  /*0910*/  @P1 IMAD.IADD R17, R17, 0x1, R15 ;  /* 0x0000000111111824 */ /* 0x000fe400078e020f */
[----:B-1----:R-:W-:-:S04]  /*0920*/  @!P1 IMAD.WIDE.U32 R8, R4, R13, R8 ;  /* 0x0000000d04089225 */ /* 0x002fc800078e0008 */
[----:B------:R-:W-:Y:S01]  /*0930*/  @!P1 IMAD.MOV.U32 R16, RZ, RZ, R8 ;  /* 0x000000ffff109224 */ /* 0x000fe200078e0008 */
[----:B------:R-:W-:Y:S01]  /*0940*/  @!P1 MOV R17, R9 ;  /* 0x0000000900119202 */ /* 0x000fe20000000f00 */
[----:B------:R-:W-:Y:S06]  /*0950*/  @!P2 BRA `(.L_x_5) ;  /* 0x00000000000ca947 */ /* 0x000fec0003800000 */
[----:B------:R-:W-:Y:S01]  /*0960*/  UCGABAR_WAIT ;  /* 0x0000000000007dc7 */ /* 0x000fe20008000000 */
[----:B------:R-:W-:Y:S01]  /*0970*/  CCTL.IVALL ;  /* 0x00000000ff00798f */ /* 0x000fe20002000000 */
[----:B------:R-:W-:Y:S05]  /*0980*/  BRA `(.L_x_6) ;  /* 0x0000000000047947 */ /* 0x000fea0003800000 */
.L_x_5:
[----:B------:R-:W-:Y:S06]  /*0990*/  BAR.SYNC.DEFER_BLOCKING 0x0 ;  /* 0x0000000000007b1d */ /* 0x000fec0000010000 */
.L_x_6:
[----:B------:R-:W-:Y:S05]  /*09a0*/  @!P3 BRA `(.L_x_7) ;  /* 0x00000064006cb947 */ /* 0x000fea0003800000 */
[----:B------:R-:W-:-:S13]  /*09b0*/  ISETP.GT.U32.AND P0, PT, R10, 0x1, PT ;  /* 0x000000010a00780c */ /* 0x000fda0003f04070 */
[----:B------:R-:W-:Y:S05]  /*09c0*/  @P0 EXIT ;  /* 0x000000000000094d */ /* 0x000fea0003800000 */
[----:B------:R-:W-:Y:S01]  /*09d0*/  ULDC.64 UR4, c[0x0][0x650] ;  /* 0x0001940000047ab9 */ /* 0x000fe20000000a00 */
[----:B------:R-:W-:Y:S01]  /*09e0*/  PRMT R0, RZ, 0x7610, R0 ;  /* 0x00007610ff007816 */ /* 0x000fe20000000000 */
[----:B------:R-:W-:Y:S01]  /*09f0*/  IMAD.MOV.U32 R115, RZ, RZ, -0x1 ;  /* 0xffffffffff737424 */ /* 0x000fe200078e00ff */
[----:B------:R-:W-:Y:S01]  /*0a00*/  ISETP.GE.U32.AND P0, PT, R16, UR4, PT ;  /* 0x0000000410007c0c */ /* 0x000fe2000bf06070 */
[----:B------:R-:W-:Y:S02]  /*0a10*/  IMAD.MOV.U32 R103, RZ, RZ, -0x1 ;  /* 0xffffffffff677424 */ /* 0x000fe400078e00ff */
[----:B------:R-:W-:Y:S01]  /*0a20*/  IMAD.MOV.U32 R23, RZ, RZ, -0x1 ;  /* 0xffffffffff177424 */ /* 0x000fe200078e00ff */
[----:B------:R-:W-:-:S13]  /*0a30*/  ISETP.GE.U32.AND.EX P0, PT, R17, UR5, PT, P0 ;  /* 0x0000000511007c0c */ /* 0x000fda000bf06100 */
[----:B------:R-:W-:Y:S05]  /*0a40*/  @P0 BRA `(.L_x_8) ;  /* 0x00000004002c0947 */ /* 0x000fea0003800000 */
[----:B------:R-:W0:Y:S01]  /*0a50*/  LDC.64 R24, c[0x0][0x628] ;  /* 0x00018a00ff187b82 */ /* 0x000e220000000a00 */
[----:B------:R-:W-:Y:S02]  /*0a60*/  IMAD.MOV.U32 R8, RZ, RZ, R16 ;  /* 0x000000ffff087224 */ /* 0x000fe400078e0010 */
[----:B------:R-:W-:-:S05]  /*0a70*/  IMAD.MOV.U32 R9, RZ, RZ, R17 ;  /* 0x000000ffff097224 */ /* 0x000fca00078e0011 */
[----:B------:R-:W1:Y:S08]  /*0a80*/  LDC R0, c[0x0][0x630] ;  /* 0x00018c00ff007b82 */ /* 0x000e700000000800 */
[----:B------:R-:W2:Y:S01]  /*0a90*/  LDC.64 R26, c[0x0][0x620] ;  /* 0x00018800ff1a7b82 */ /* 0x000ea20000000a00 */
[----:B0-----:R-:W-:-:S04]  /*0aa0*/  ISETP.NE.U32.AND P0, PT, R24, RZ, PT ;  /* 0x000000ff1800720c */ /* 0x001fc80003f05070 */
[----:B------:R-:W-:-:S13]  /*0ab0*/  ISETP.NE.AND.EX P0, PT, R25, RZ, PT, P0 ;  /* 0x000000ff1900720c */ /* 0x000fda0003f05300 */
[----:B-12---:R-:W-:Y:S05]  /*0ac0*/  @!P0 BRA `(.L_x_9) ;  /* 0x0000000000288947 */ /* 0x006fea0003800000 */
[----:B------:R-:W0:Y:S02]  /*0ad0*/  LDC R15, c[0x0][0x634] ;  /* 0x00018d00ff0f7b82 */ /* 0x000e240000000800 */
[----:B0-----:R-:W-:-:S05]  /*0ae0*/  IADD3 R15, P0, R16, R15, RZ ;  /* 0x0000000f100f7210 */ /* 0x001fca0007f1e0ff */
[----:B------:R-:W-:-:S04]  /*0af0*/  IMAD.X R21, RZ, RZ, R17, P0 ;  /* 0x000000ffff157224 */ /* 0x000fc800000e0611 */
[----:B------:R-:W-:-:S04]  /*0b00*/  IMAD.WIDE.U32 R8, R21, R24, RZ ;  /* 0x0000001815087225 */ /* 0x000fc800078e00ff */
[----:B------:R-:W-:-:S04]  /*0b10*/  IMAD.WIDE.U32 R12, P0, R15, R25, R8 ;  /* 0x000000190f0c7225 */ /* 0x000fc80007800008 */
[----:B------:R-:W-:-:S04]  /*0b20*/  IMAD.WIDE.U32 R8, R15, R24, RZ ;  /* 0x000000180f087225 */ /* 0x000fc800078e00ff */
[----:B------:R-:W-:Y:S01]  /*0b30*/  IMAD.X R15, RZ, RZ, RZ, P0 ;  /* 0x000000ffff0f7224 */ /* 0x000fe200000e06ff */
[----:B------:R-:W-:Y:S01]  /*0b40*/  IADD3 RZ, P0, R9, R12, RZ ;  /* 0x0000000c09ff7210 */ /* 0x000fe20007f1e0ff */
[----:B------:R-:W-:-:S04]  /*0b50*/  IMAD.MOV.U32 R14, RZ, RZ, R13 ;  /* 0x000000ffff0e7224 */ /* 0x000fc800078e000d */
[----:B------:R-:W-:-:S08]  /*0b60*/  IMAD.WIDE.U32.X R8, R21, R25, R14, P0 ;  /* 0x0000001915087225 */ /* 0x000fd000000e040e */
.L_x_9:
[----:B------:R-:W0:Y:S01]  /*0b70*/  LDC.64 R28, c[0x0][0x640] ;  /* 0x00019000ff1c7b82 */ /* 0x000e220000000a00 */
[--C-:B------:R-:W-:Y:S01]  /*0b80*/  SHF.R.U64 R30, R8, R0, R9.reuse ;  /* 0x00000000081e7219 */ /* 0x100fe20000001209 */
[----:B------:R-:W-:Y:S01]  /*0b90*/  IMAD R20, R7, R20, R4 ;  /* 0x0000001407147224 */ /* 0x000fe200078e0204 */
[----:B------:R-:W-:Y:S02]  /*0ba0*/  SHF.R.U32.HI R0, RZ, R0, R9 ;  /* 0x00000000ff007219 */ /* 0x000fe40000011609 */
[----:B------:R-:W-:-:S03]  /*0bb0*/  IADD3 R5, P0, RZ, -R30, RZ ;  /* 0x8000001eff057210 */ /* 0x000fc60007f1e0ff */
[----:B------:R-:W1:Y:S01]  /*0bc0*/  LDC R12, c[0x0][0x618] ;  /* 0x00018600ff0c7b82 */ /* 0x000e620000000800 */
[----:B------:R-:W-:-:S05]  /*0bd0*/  IADD3.X R9, RZ, ~R0, RZ, P0, !PT ;  /* 0x80000000ff097210 */ /* 0x000fca00007fe4ff */
[-C--:B------:R-:W-:Y:S02]  /*0be0*/  IMAD R0, R9, R26.reuse, RZ ;  /* 0x0000001a09007224 */ /* 0x080fe400078e02ff */
[----:B------:R-:W2:Y:S01]  /*0bf0*/  LDC R14, c[0x0][0x608] ;  /* 0x00018200ff0e7b82 */ /* 0x000ea20000000800 */
[----:B------:R-:W-:-:S04]  /*0c00*/  IMAD.WIDE.U32 R8, R5, R26, R16 ;  /* 0x0000001a05087225 */ /* 0x000fc800078e0010 */
[----:B------:R-:W-:Y:S02]  /*0c10*/  IMAD R5, R5, R27, R0 ;  /* 0x0000001b05057224 */ /* 0x000fe400078e0200 */
[----:B------:R-:W-:Y:S01]  /*0c20*/  IMAD.MOV.U32 R27, RZ, RZ, 0x1 ;  /* 0x00000001ff1b7424 */ /* 0x000fe200078e00ff */
[----:B------:R-:W3:Y:S01]  /*0c30*/  LDC R24, c[0x0][0x658] ;  /* 0x00019600ff187b82 */ /* 0x000ee20000000800 */
[----:B------:R-:W-:Y:S01]  /*0c40*/  IMAD.IADD R5, R9, 0x1, R5 ;  /* 0x0000000109057824 */ /* 0x000fe200078e0205 */
[----:B0-----:R-:W-:Y:S01]  /*0c50*/  ISETP.NE.U32.AND P0, PT, R28, RZ, PT ;  /* 0x000000ff1c00720c */ /* 0x001fe20003f05070 */
[----:B------:R-:W-:-:S03]  /*0c60*/  IMAD.MOV.U32 R9, RZ, RZ, -0x1 ;  /* 0xffffffffff097424 */ /* 0x000fc600078e00ff */
[----:B------:R-:W-:Y:S02]  /*0c70*/  ISETP.NE.AND.EX P0, PT, R29, RZ, PT, P0 ;  /* 0x000000ff1d00720c */ /* 0x000fe40003f05300 */
[----:B------:R-:W0:Y:S01]  /*0c80*/  LDC R21, c[0x0][0x600] ;  /* 0x00018000ff157b82 */ /* 0x000e220000000800 */
[-CC-:B-1----:R-:W-:Y:S02]  /*0c90*/  SHF.R.U64 R10, R8, R12.reuse, R5.reuse ;  /* 0x0000000c080a7219 */ /* 0x182fe40000001205 */
[----:B------:R-:W-:-:S05]  /*0ca0*/  SHF.R.U32.HI R5, RZ, R12, R5 ;  /* 0x0000000cff057219 */ /* 0x000fca0000011605 */
[----:B------:R-:W1:Y:S01]  /*0cb0*/  LDC R23, c[0x0][0x648] ;  /* 0x00019200ff177b82 */ /* 0x000e620000000800 */
[-CC-:B--2---:R-:W-:Y:S02]  /*0cc0*/  SHF.R.U64 R32, R10, R14.reuse, R5.reuse ;  /* 0x0000000e0a207219 */ /* 0x184fe40000001205 */
[----:B------:R-:W-:-:S05]  /*0cd0*/  SHF.R.U32.HI R5, RZ, R14, R5 ;  /* 0x0000000eff057219 */ /* 0x000fca0000011605 */
[----:B------:R-:W2:Y:S01]  /*0ce0*/  LDC R25, c[0x0][0x638] ;  /* 0x00018e00ff197b82 */ /* 0x000ea20000000800 */
[-CC-:B---3--:R-:W-:Y:S02]  /*0cf0*/  SHF.R.U64 R14, R32, R24.reuse, R5.reuse ;  /* 0x00000018200e7219 */ /* 0x188fe40000001205 */
[-C--:B------:R-:W-:Y:S02]  /*0d00*/  SHF.L.U32 R0, R9, R24.reuse, RZ ;  /* 0x0000001809007219 */ /* 0x080fe400000006ff */
[----:B------:R-:W-:Y:S01]  /*0d10*/  SHF.R.U32.HI R5, RZ, R24, R5 ;  /* 0x00000018ff057219 */ /* 0x000fe20000011605 */
[----:B------:R-:W-:Y:S01]  /*0d20*/  IMAD.MOV.U32 R4, RZ, RZ, R14 ;  /* 0x000000ffff047224 */ /* 0x000fe200078e000e */
[----:B------:R-:W-:Y:S01]  /*0d30*/  LOP3.LUT R7, RZ, R0, RZ, 0x33, !PT ;  /* 0x00000000ff077212 */ /* 0x000fe200078e33ff */
[----:B------:R-:W3:Y:S01]  /*0d40*/  LDC R26, c[0x0][0x610] ;  /* 0x00018400ff1a7b82 */ /* 0x000ee20000000800 */
[----:B------:R-:W-:Y:S05]  /*0d50*/  @!P0 BRA `(.L_x_10) ;  /* 0x0000000000288947 */ /* 0x000fea0003800000 */
[----:B------:R-:W4:Y:S02]  /*0d60*/  LDC R13, c[0x0][0x64c] ;  /* 0x00019300ff0d7b82 */ /* 0x000f240000000800 */
[----:B----4-:R-:W-:-:S05]  /*0d70*/  IADD3 R13, P0, R14, R13, RZ ;  /* 0x0000000d0e0d7210 */ /* 0x010fca0007f1e0ff */
        /* <DEDUP_REMOVED lines=8> */
.L_x_10:
[----:B-1----:R-:W-:Y:S01]  /*0e00*/  SHF.R.U64 R4, R4, R23, R5 ;  /* 0x0000001704047219 */ /* 0x002fe20000001205 */
[----:B0-----:R-:W-:Y:S01]  /*0e10*/  VIADD R5, R21, 0xffffffff ;  /* 0xffffffff15057836 */ /* 0x001fe20000000000 */
[----:B------:R-:W-:Y:S01]  /*0e20*/  SHF.L.U32 R0, R27, R24, RZ ;  /* 0x000000181b007219 */ /* 0x000fe200000006ff */
[----:B------:R-:W-:Y:S01]  /*0e30*/  IMAD.MOV.U32 R23, RZ, RZ, R30 ;  /* 0x000000ffff177224 */ /* 0x000fe200078e001e */
[----:B------:R-:W-:Y:S02]  /*0e40*/  LOP3.LUT R7, R32, R7, RZ, 0xc0, !PT ;  /* 0x0000000720077212 */ /* 0x000fe400078ec0ff */
[----:B------:R-:W-:Y:S02]  /*0e50*/  IADD3 R8, -R4, RZ, RZ ;  /* 0x000000ff04087210 */ /* 0x000fe40007ffe1ff */
[----:B------:R-:W-:Y:S01]  /*0e60*/  SEL R3, R3, R20, !P1 ;  /* 0x0000001403037207 */ /* 0x000fe20004800000 */
[----:B------:R-:W-:Y:S01]  /*0e70*/  IMAD R4, R0, R4, R7 ;  /* 0x0000000400047224 */ /* 0x000fe200078e0207 */
[----:B------:R-:W-:Y:S01]  /*0e80*/  LOP3.LUT R5, R10, R5, RZ, 0xc0, !PT ;  /* 0x000000050a057212 */ /* 0x000fe200078ec0ff */
[----:B--2---:R-:W-:-:S02]  /*0e90*/  IMAD R0, R8, R25, R14 ;  /* 0x0000001908007224 */ /* 0x004fc400078e020e */
[----:B---3--:R-:W-:Y:S02]  /*0ea0*/  IMAD R3, R4, R26, R3 ;  /* 0x0000001a04037224 */ /* 0x008fe400078e0203 */
[----:B------:R-:W-:Y:S02]  /*0eb0*/  IMAD.MOV.U32 R7, RZ, RZ, 0x1 ;  /* 0x00000001ff077424 */ /* 0x000fe400078e00ff */
[----:B------:R-:W-:-:S03]  /*0ec0*/  IMAD R4, R0, R21, R5 ;  /* 0x0000001500047224 */ /* 0x000fc600078e0205 */
[----:B------:R-:W-:Y:S02]  /*0ed0*/  PRMT R0, R7, 0x7610, R0 ;  /* 0x0000761007007816 */ /* 0x000fe40000000000 */
[----:B------:R-:W-:Y:S02]  /*0ee0*/  SEL R103, R4, R3, !P1 ;  /* 0x0000000304677207 */ /* 0x000fe40004800000 */
[----:B------:R-:W-:-:S07]  /*0ef0*/  SEL R115, R3, R4, !P1 ;  /* 0x0000000403737207 */ /* 0x000fce0004800000 */
.L_x_8:
[----:B------:R-:W-:-:S08]  /*0f00*/  NOP ;  /* 0x0000000000007918 */ /* 0x000fd00000000000 */
[----:B------:R-:W0:Y:S02]  /*0f10*/  USETMAXREG.TRY_ALLOC.CTAPOOL UP0, 0xe8 ;  /* 0x000000e8000079c8 */ /* 0x000e240008000600 */
[----:B0-----:R-:W-:-:S13]  /*0f20*/  PLOP3.LUT P0, PT, PT, PT, UP0, 0x80, 0x0 ;  /* 0x000000000000781c */ /* 0x001fda0003f0f008 */
[----:B------:R-:W-:Y:S05]  /*0f30*/  @!P0 BRA `(.L_x_8) ;  /* 0xfffffffc00f08947 */ /* 0x000fea000383ffff */
[----:B------:R-:W-:Y:S01]  /*0f40*/  ULDC.64 UR4, c[0x0][0x598] ;  /* 0x0001660000047ab9 */ /* 0x000fe20000000a00 */
[----:B------:R-:W-:Y:S01]  /*0f50*/  ULDC.64 UR36, c[0x0][0x208] ;  /* 0x0000820000247ab9 */ /* 0x000fe20000000a00 */
[----:B------:R-:W-:-:S04]  /*0f60*/  ISETP.NE.U32.AND P0, PT, RZ, UR4, PT ;  /* 0x00000004ff007c0c */ /* 0x000fc8000bf05070 */
[----:B------:R-:W-:-:S13]  /*0f70*/  ISETP.NE.AND.EX P0, PT, RZ, UR5, PT, P0 ;  /* 0x00000005ff007c0c */ /* 0x000fda000bf05300 */
[----:B------:R-:W-:Y:S05]  /*0f80*/  @!P0 BRA `(.L_x_11) ;  /* 0x00000000001c8947 */ /* 0x000fea0003800000 */
[----:B------:R-:W0:Y:S02]  /*0f90*/  LDC.64 R4, c[0x0][0x598] ;  /* 0x00016600ff047b82 */ /* 0x000e240000000a00 */
[----:B0-----:R-:W2:Y:S02]  /*0fa0*/  LDG.E.64 R4, desc[UR36][R4.64] ;  /* 0x0000002404047981 */ /* 0x001ea4000c1e1b00 */
[----:B--2---:R-:W-:-:S04]  /*0fb0*/  ISETP.NE.U32.AND P0, PT, R4, RZ, PT ;  /* 0x000000ff0400720c */ /* 0x004fc80003f05070 */
[----:B------:R-:W-:-:S13]  /*0fc0*/  ISETP.NE.AND.EX P0, PT, R5, RZ, PT, P0 ;  /* 0x000000ff0500720c */ /* 0x000fda0003f05300 */
[----:B------:R-:W-:Y:S05]  /*0fd0*/  @!P0 BRA `(.L_x_11) ;  /* 0x0000000000088947 */ /* 0x000fea0003800000 */
[----:B------:R0:W5:Y:S01]  /*0fe0*/  LD.E R90, desc[UR36][R4.64] ;  /* 0x00000024045a7980 */ /* 0x000162000c101900 */
[----:B------:R-:W-:Y:S05]  /*0ff0*/  BRA `(.L_x_12) ;  /* 0x0000000000247947 */ /* 0x000fea0003800000 */
.L_x_11:
[----:B------:R-:W-:Y:S02]  /*1000*/  ULDC.64 UR4, c[0x0][0x588] ;  /* 0x0001620000047ab9 */ /* 0x000fe40000000a00 */
[----:B------:R-:W-:-:S04]  /*1010*/  ISETP.NE.U32.AND P0, PT, RZ, UR4, PT ;  /* 0x00000004ff007c0c */ /* 0x000fc8000bf05070 */
[----:B------:R-:W-:-:S13]  /*1020*/  ISETP.NE.AND.EX P0, PT, RZ, UR5, PT, P0 ;  /* 0x00000005ff007c0c */ /* 0x000fda000bf05300 */
[----:B------:R-:W-:Y:S05]  /*1030*/  @!P0 BRA `(.L_x_13) ;  /* 0x00000000000c8947 */ /* 0x000fea0003800000 */
[----:B------:R-:W0:Y:S02]  /*1040*/  LDC.64 R90, c[0x0][0x588] ;  /* 0x00016200ff5a7b82 */ /* 0x000e240000000a00 */
[----:B0-----:R1:W5:Y:S01]  /*1050*/  LDG.E R90, desc[UR36][R90.64] ;  /* 0x000000245a5a7981 */ /* 0x001362000c1e1900 */
[----:B------:R-:W-:Y:S05]  /*1060*/  BRA `(.L_x_12) ;  /* 0x0000000000087947 */ /* 0x000fea0003800000 */
.L_x_13:
[----:B------:R-:W-:Y:S02]  /*1070*/  ULDC UR4, c[0x0][0x580] ;  /* 0x0001600000047ab9 */ /* 0x000fe40000000800 */
[----:B------:R-:W-:-:S07]  /*1080*/  IMAD.U32 R90, RZ, RZ, UR4 ;  /* 0x00000004ff5a7e24 */ /* 0x000fce000f8e00ff */
.L_x_12:
[----:B------:R-:W-:Y:S02]  /*1090*/  ULDC.64 UR4, c[0x0][0x5a0] ;  /* 0x0001680000047ab9 */ /* 0x000fe40000000a00 */
[----:B------:R-:W-:-:S04]  /*10a0*/  ISETP.NE.U32.AND P0, PT, RZ, UR4, PT ;  /* 0x00000004ff007c0c */ /* 0x000fc8000bf05070 */
[----:B------:R-:W-:-:S13]  /*10b0*/  ISETP.NE.AND.EX P0, PT, RZ, UR5, PT, P0 ;  /* 0x00000005ff007c0c */ /* 0x000fda000bf05300 */
[----:B------:R-:W-:Y:S05]  /*10c0*/  @!P0 BRA `(.L_x_14) ;  /* 0x00000000001c8947 */ /* 0x000fea0003800000 */
[----:B0-----:R-:W0:Y:S02]  /*10d0*/  LDC.64 R4, c[0x0][0x5a0] ;  /* 0x00016800ff047b82 */ /* 0x001e240000000a00 */
[----:B0-----:R-:W2:Y:S02]  /*10e0*/  LDG.E.64 R4, desc[UR36][R4.64] ;  /* 0x0000002404047981 */ /* 0x001ea4000c1e1b00 */
[----:B--2---:R-:W-:-:S04]  /*10f0*/  ISETP.NE.U32.AND P0, PT, R4, RZ, PT ;  /* 0x000000ff0400720c */ /* 0x004fc80003f05070 */
[----:B------:R-:W-:-:S13]  /*1100*/  ISETP.NE.AND.EX P0, PT, R5, RZ, PT, P0 ;  /* 0x000000ff0500720c */ /* 0x000fda0003f05300 */
[----:B------:R-:W-:Y:S05]  /*1110*/  @!P0 BRA `(.L_x_14) ;  /* 0x0000000000088947 */ /* 0x000fea0003800000 */
[----:B-1----:R0:W5:Y:S01]  /*1120*/  LD.E R91, desc[UR36][R4.64] ;  /* 0x00000024045b7980 */ /* 0x002162000c101900 */
[----:B------:R-:W-:Y:S05]  /*1130*/  BRA `(.L_x_15) ;  /* 0x0000000000247947 */ /* 0x000fea0003800000 */
.L_x_14:
[----:B------:R-:W-:Y:S02]  /*1140*/  ULDC.64 UR4, c[0x0][0x590] ;  /* 0x0001640000047ab9 */ /* 0x000fe40000000a00 */
[----:B------:R-:W-:-:S04]  /*1150*/  ISETP.NE.U32.AND P0, PT, RZ, UR4, PT ;  /* 0x00000004ff007c0c */ /* 0x000fc8000bf05070 */
[----:B------:R-:W-:-:S13]  /*1160*/  ISETP.NE.AND.EX P0, PT, RZ, UR5, PT, P0 ;  /* 0x00000005ff007c0c */ /* 0x000fda000bf05300 */
[----:B------:R-:W-:Y:S05]  /*1170*/  @!P0 BRA `(.L_x_16) ;  /* 0x00000000000c8947 */ /* 0x000fea0003800000 */
[----:B0-----:R-:W1:Y:S02]  /*1180*/  LDC.64 R4, c[0x0][0x590] ;  /* 0x00016400ff047b82 */ /* 0x001e640000000a00 */
[----:B-1----:R1:W5:Y:S01]  /*1190*/  LDG.E R91, desc[UR36][R4.64] ;  /* 0x00000024045b7981 */ /* 0x002362000c1e1900 */
[----:B------:R-:W-:Y:S05]  /*11a0*/  BRA `(.L_x_15) ;  /* 0x0000000000087947 */ /* 0x000fea0003800000 */
.L_x_16:
[----:B------:R-:W-:Y:S02]  /*11b0*/  ULDC UR4, c[0x0][0x584] ;  /* 0x0001610000047ab9 */ /* 0x000fe40000000800 */
[----:B-1----:R-:W-:-:S07]  /*11c0*/  IMAD.U32 R91, RZ, RZ, UR4 ;  /* 0x00000004ff5b7e24 */ /* 0x002fce000f8e00ff */
.L_x_15:
[----:B------:R-:W-:-:S13]  /*11d0*/  LOP3.LUT P0, RZ, R0, 0xff, RZ, 0xc0, !PT ;  /* 0x000000ff00ff7812 */ /* 0x000fda000780c0ff */
[----:B------:R-:W-:Y:S05]  /*11e0*/  @!P0 EXIT ;  /* 0x000000000000894d */ /* 0x000fea0003800000 */
[----:B------:R-:W2:Y:S01]  /*11f0*/  LDC R96, c[0x0][0x658] ;  /* 0x00019600ff607b82 */ /* 0x000ea20000000800 */
[----:B------:R-:W-:Y:S01]  /*1200*/  ULDC.64 UR6, c[0x0][0x288] ;  /* 0x0000a20000067ab9 */ /* 0x000fe20000000a00 */
[----:B------:R-:W-:Y:S01]  /*1210*/  LOP3.LUT R6, R6, 0x1, RZ, 0xc0, !PT ;  /* 0x0000000106067812 */ /* 0x000fe200078ec0ff */
[----:B------:R-:W-:Y:S01]  /*1220*/  UIADD3 UR4, UR7, 0x3f, URZ ;  /* 0x0000003f07047890 */ /* 0x000fe2000fffe03f */
[----:B------:R-:W-:Y:S01]  /*1230*/  SHF.R.U32.HI R0, RZ, 0x2, R98 ;  /* 0x00000002ff007819 */ /* 0x000fe20000011662 */
[----:B01----:R-:W-:Y:S01]  /*1240*/  IMAD.MOV.U32 R5, RZ, RZ, -0x1 ;  /* 0xffffffffff057424 */ /* 0x003fe200078e00ff */
[----:B------:R-:W-:Y:S01]  /*1250*/  SHF.R.U32.HI R11, RZ, 0x1, R11 ;  /* 0x00000001ff0b7819 */ /* 0x000fe2000001160b */
[----:B------:R-:W-:Y:S01]  /*1260*/  USHF.R.S32.HI UR5, URZ, 0x1f, UR4 ;  /* 0x0000001f3f057899 */ /* 0x000fe20008011404 */
[----:B------:R-:W0:Y:S01]  /*1270*/  LDC.64 R92, c[0x0][0x5c8] ;  /* 0x00017200ff5c7b82 */ /* 0x000e220000000a00 */
[----:B------:R-:W-:Y:S01]  /*1280*/  IMAD.SHL.U32 R3, R6, 0x40, RZ ;  /* 0x0000004006037824 */ /* 0x000fe200078e00ff */
[----:B------:R-:W-:Y:S01]  /*1290*/  LOP3.LUT R0, R0, 0x7, RZ, 0xc0, !PT ;  /* 0x0000000700007812 */ /* 0x000fe200078ec0ff */
[----:B------:R-:W-:Y:S01]  /*12a0*/  ULEA.HI UR5, UR5, UR4, URZ, 0x6 ;  /* 0x0000000405057291 */ /* 0x000fe2000f8f303f */
[----:B------:R-:W-:Y:S01]  /*12b0*/  LOP3.LUT R11, R11, 0x30, RZ, 0xc0, !PT ;  /* 0x000000300b0b7812 */ /* 0x000fe200078ec0ff */
[----:B------:R-:W-:Y:S01]  /*12c0*/  IMAD.MOV.U32 R7, RZ, RZ, 0x1 ;  /* 0x00000001ff077424 */ /* 0x000fe200078e00ff */
[--C-:B------:R-:W-:Y:S01]  /*12d0*/  LOP3.LUT R88, R3, 0x40, R0.reuse, 0xe2, !PT ;  /* 0x0000004003587812 */ /* 0x100fe200078ee200 */
[----:B------:R-:W-:Y:S01]  /*12e0*/  USHF.R.S32.HI UR43, URZ, 0x6, UR5 ;  /* 0x000000063f2b7899 */ /* 0x000fe20008011405 */
[----:B------:R-:W1:Y:S01]  /*12f0*/  LDC R100, c[0x0][0x600] ;  /* 0x00018000ff647b82 */ /* 0x000e620000000800 */
[-C--:B------:R-:W-:Y:S01]  /*1300*/  IADD3 R3, RZ, -R11.reuse, -R0 ;  /* 0x8000000bff037210 */ /* 0x080fe20007ffe800 */
[----:B------:R-:W-:Y:S01]  /*1310*/  IMAD.U32 R4, RZ, RZ, UR6 ;  /* 0x00000006ff047e24 */ /* 0x000fe2000f8e00ff */
[C---:B------:R-:W-:Y:S01]  /*1320*/  LOP3.LUT R97, R98.reuse, 0x3, RZ, 0xc0, !PT ;  /* 0x0000000362617812 */ /* 0x040fe200078ec0ff */
[----:B------:R-:W-:Y:S01]  /*1330*/  UISETP.LT.AND UP0, UPT, UR43, 0x1, UPT ;  /* 0x000000012b00788c */ /* 0x000fe2000bf01270 */
[----:B------:R-:W-:Y:S01]  /*1340*/  LOP3.LUT R99, R98, 0x80, RZ, 0xc0, !PT ;  /* 0x0000008062637812 */ /* 0x000fe200078ec0ff */
[----:B------:R-:W-:Y:S01]  /*1350*/  IMAD R3, R6, -0x40, R3 ;  /* 0xffffffc006037824 */ /* 0x000fe200078e0203 */
[----:B------:R-:W-:Y:S01]  /*1360*/  ULDC UR4, c[0x0][0x284] ;  /* 0x0000a10000047ab9 */ /* 0x000fe20000000800 */
[-C--:B--2---:R-:W-:Y:S01]  /*1370*/  SHF.L.U32 R5, R5, R96.reuse, RZ ;  /* 0x0000006005057219 */ /* 0x084fe200000006ff */
[----:B------:R-:W-:Y:S01]  /*1380*/  USEL UR44, UR43, 0x1, UP0 ;  /* 0x000000012b2c7887 */ /* 0x000fe20008000000 */
[----:B------:R-:W-:Y:S01]  /*1390*/  IMAD R97, R97, -0x2, R4 ;  /* 0xfffffffe61617824 */ /* 0x000fe200078e0204 */
[----:B------:R-:W-:Y:S01]  /*13a0*/  LOP3.LUT R88, R88, R11, RZ, 0xfc, !PT ;  /* 0x0000000b58587212 */ /* 0x000fe200078efcff */
[----:B------:R-:W-:Y:S01]  /*13b0*/  IMAD.SHL.U32 R98, R98, 0x2, RZ ;  /* 0x0000000262627824 */ /* 0x000fe200078e00ff */
[----:B------:R-:W-:Y:S01]  /*13c0*/  SHF.L.U32 R96, R7, R96, RZ ;  /* 0x0000006007607219 */ /* 0x000fe200000006ff */
[----:B------:R-:W-:Y:S01]  /*13d0*/  VIADD R102, R3, UR4 ;  /* 0x0000000403667c36 */ /* 0x000fe20008000000 */
[----:B------:R-:W-:Y:S01]  /*13e0*/  LOP3.LUT R118, R18, 0x1, RZ, 0xfc, !PT ;  /* 0x0000000112767812 */ /* 0x000fe200078efcff */
[----:B------:R-:W-:Y:S01]  /*13f0*/  IMAD.MOV.U32 R89, RZ, RZ, RZ ;  /* 0x000000ffff597224 */ /* 0x000fe200078e00ff */
[C-C-:B0-----:R-:W-:Y:S01]  /*1400*/  SHF.L.U64.HI R94, R92.reuse, 0x7, R93.reuse ;  /* 0x000000075c5e7819 */ /* 0x141fe2000001025d */
[----:B------:R-:W-:Y:S01]  /*1410*/  UIADD3 UR44, UR43, -UR44, URZ ;  /* 0x8000002c2b2c7290 */ /* 0x000fe2000fffe03f */
[C---:B------:R-:W-:Y:S01]  /*1420*/  SHF.L.U64.HI R95, R92.reuse, 0x3, R93 ;  /* 0x000000035c5f7819 */ /* 0x040fe2000001025d */
[----:B------:R-:W-:Y:S01]  /*1430*/  UMOV UR40, URZ ;  /* 0x0000003f00287c82 */ /* 0x000fe20008000000 */
[C---:B------:R-:W-:Y:S01]  /*1440*/  SHF.L.U32 R93, R92.reuse, 0x7, RZ ;  /* 0x000000075c5d7819 */ /* 0x040fe200000006ff */
[----:B------:R-:W-:Y:S01]  /*1450*/  IMAD.SHL.U32 R92, R92, 0x8, RZ ;  /* 0x000000085c5c7824 */ /* 0x000fe200078e00ff */
[----:B------:R-:W-:Y:S01]  /*1460*/  SHF.R.U32.HI R99, RZ, 0x7, R99 ;  /* 0x00000007ff637819 */ /* 0x000fe20000011663 */
[----:B-1----:R-:W-:Y:S01]  /*1470*/  VIADD R100, R100, 0xffffffff ;  /* 0xffffffff64647836 */ /* 0x002fe20000000000 */
[----:B------:R-:W-:Y:S01]  /*1480*/  LOP3.LUT R101, RZ, R5, RZ, 0x33, !PT ;  /* 0x00000005ff657212 */ /* 0x000fe200078e33ff */
[----:B------:R-:W-:-:S06]  /*1490*/  UMOV UR42, URZ ;  /* 0x0000003f002a7c82 */ /* 0x000fcc0008000000 */
.L_x_160:
[----:B0-----:R-:W0:Y:S01]  /*14a0*/  SHFL.IDX PT, R0, R99, RZ, 0x1f ;  /* 0x00001fff63007589 */ /* 0x001e2200000e0000 */
[----:B-1----:R-:W1:Y:S01]  /*14b0*/  S2UR UR7, SR_CgaCtaId ;  /* 0x00000000000779c3 */ /* 0x002e620000008800 */
[----:B------:R-:W-:Y:S01]  /*14c0*/  UMOV UR6, 0x400 ;  /* 0x0000040000067882 */ /* 0x000fe20000000000 */
[----:B0-----:R-:W-:Y:S01]  /*14d0*/  R2UR UR4, R0 ;  /* 0x00000000000472ca */ /* 0x001fe200000e0000 */
[----:B-1----:R-:W-:-:S12]  /*14e0*/  ULEA UR6, UR7, UR6, 0x18 ;  /* 0x0000000607067291 */ /* 0x002fd8000f8ec03f */
[----:B------:R-:W-:-:S04]  /*14f0*/  ULEA.HI UR5, UR4, UR4, URZ, 0x1 ;  /* 0x0000000404057291 */ /* 0x000fc8000f8f083f */
[----:B------:R-:W-:-:S04]  /*1500*/  ULOP3.LUT UR5, UR5, 0x7fffe, URZ, 0xc0, !UPT ;  /* 0x0007fffe05057892 */ /* 0x000fc8000f8ec03f */
[----:B------:R-:W-:-:S03]  /*1510*/  UIADD3 UR5, UR4, -UR5, URZ ;  /* 0x8000000504057290 */ /* 0x000fc6000fffe03f */
[----:B------:R-:W-:Y:S01]  /*1520*/  ULDC UR4, c[0x0][0x28c] ;  /* 0x0000a30000047ab9 */ /* 0x000fe20000000800 */
[----:B------:R-:W-:Y:S01]  /*1530*/  ULEA UR5, UR5, UR6, 0xd ;  /* 0x0000000605057291 */ /* 0x000fe2000f8e683f */
[----:B------:R-:W-:-:S03]  /*1540*/  ISETP.LT.AND P0, PT, RZ, UR4, PT ;  /* 0x00000004ff007c0c */ /* 0x000fc6000bf01270 */
[----:B------:R-:W-:-:S04]  /*1550*/  UIADD3 UR5, UR5, 0x100, URZ ;  /* 0x0000010005057890 */ /* 0x000fc8000fffe03f */
[----:B------:R-:W-:-:S04]  /*1560*/  USHF.R.U32.HI UR5, URZ, 0x4, UR5 ;  /* 0x000000043f057899 */ /* 0x000fc80008011605 */
[----:B------:R-:W-:-:S04]  /*1570*/  ULOP3.LUT UR5, UR5, 0x3fff, URZ, 0xc0, !UPT ;  /* 0x00003fff05057892 */ /* 0x000fc8000f8ec03f */
[----:B------:R-:W-:Y:S01]  /*1580*/  ULOP3.LUT UR45, UR5, 0x10000, URZ, 0xfc, !UPT ;  /* 0x00010000052d7892 */ /* 0x000fe2000f8efc3f */
[----:B--234-:R-:W-:Y:S11]  /*1590*/  @P0 BRA `(.L_x_17) ;  /* 0x0000000000400947 */ /* 0x01cff60003800000 */
[----:B------:R-:W-:Y:S01]  /*15a0*/  MOV R0, 0x0 ;  /* 0x0000000000007802 */ /* 0x000fe20000000f00 */
[----:B------:R-:W-:Y:S01]  /*15b0*/  ULDC.64 UR4, c[0x4][0x68] ;  /* 0x01001a0000047ab9 */ /* 0x000fe20000000a00 */
[----:B------:R-:W-:Y:S01]  /*15c0*/  ULDC.64 UR6, c[0x4][0x8] ;  /* 0x0100020000067ab9 */ /* 0x000fe20000000a00 */
[----:B------:R-:W-:Y:S01]  /*15d0*/  IMAD.U32 R4, RZ, RZ, UR4 ;  /* 0x00000004ff047e24 */ /* 0x000fe2000f8e00ff */
[----:B------:R0:W1:Y:S01]  /*15e0*/  LDC.64 R14, c[0x4][R0] ;  /* 0x01000000000e7b82 */ /* 0x0000620000000a00 */
[----:B------:R-:W-:Y:S01]  /*15f0*/  IMAD.U32 R5, RZ, RZ, UR5 ;  /* 0x00000005ff057e24 */ /* 0x000fe2000f8e00ff */
[----:B------:R-:W-:Y:S01]  /*1600*/  ULDC.64 UR4, c[0x4][0x70] ;  /* 0x01001c0000047ab9 */ /* 0x000fe20000000a00 */
[----:B------:R-:W-:Y:S01]  /*1610*/  IMAD.U32 R10, RZ, RZ, UR6 ;  /* 0x00000006ff0a7e24 */ /* 0x000fe2000f8e00ff */
[----:B------:R-:W-:Y:S01]  /*1620*/  MOV R7, UR5 ;  /* 0x0000000500077c02 */ /* 0x000fe20008000f00 */
[----:B------:R-:W-:Y:S02]  /*1630*/  IMAD.U32 R6, RZ, RZ, UR4 ;  /* 0x00000004ff067e24 */ /* 0x000fe4000f8e00ff */
[----:B------:R-:W-:-:S02]  /*1640*/  IMAD.U32 R11, RZ, RZ, UR7 ;  /* 0x00000007ff0b7e24 */ /* 0x000fc4000f8e00ff */
[----:B------:R-:W-:Y:S02]  /*1650*/  IMAD.MOV.U32 R8, RZ, RZ, 0x1e1 ;  /* 0x000001e1ff087424 */ /* 0x000fe400078e00ff */
[----:B------:R-:W-:Y:S02]  /*1660*/  IMAD.MOV.U32 R12, RZ, RZ, 0x1 ;  /* 0x00000001ff0c7424 */ /* 0x000fe400078e00ff */
[----:B0-----:R-:W-:-:S07]  /*1670*/  IMAD.MOV.U32 R13, RZ, RZ, RZ ;  /* 0x000000ffff0d7224 */ /* 0x001fce00078e00ff */
[----:B------:R-:W-:-:S07]  /*1680*/  LEPC R20, `(.L_x_17) ;  /* 0x000000001014794e */ /* 0x000fce0000000000 */
[----:B-1---5:R-:W-:Y:S05]  /*1690*/  CALL.ABS.NOINC R14 ;  /* 0x000000000e007343 */ /* 0x022fea0003c00000 */
.L_x_17:
[----:B------:R-:W-:-:S13]  /*16a0*/  ISETP.NE.AND P0, PT, R118, 0x3, PT ;  /* 0x000000037600780c */ /* 0x000fda0003f05270 */
[----:B------:R-:W-:Y:S05]  /*16b0*/  @!P0 BRA `(.L_x_18) ;  /* 0x0000000000048947 */ /* 0x000fea0003800000 */
[----:B------:R-:W-:Y:S01]  /*16c0*/  BPT.TRAP 0x1 ;  /* 0x000000040000795c */ /* 0x000fe20000300000 */
.L_x_18:
[----:B------:R-:W0:Y:S01]  /*16d0*/  S2UR UR5, SR_CgaCtaId ;  /* 0x00000000000579c3 */ /* 0x000e220000008800 */
[----:B------:R-:W-:Y:S01]  /*16e0*/  UMOV UR4, 0x400 ;  /* 0x0000040000047882 */ /* 0x000fe20000000000 */
[----:B------:R-:W-:Y:S02]  /*16f0*/  IMAD.U32 R3, RZ, RZ, UR42 ;  /* 0x0000002aff037e24 */ /* 0x000fe4000f8e00ff */
[----:B------:R-:W-:-:S05]  /*1700*/  IMAD.U32 R0, RZ, RZ, UR40 ;  /* 0x00000028ff007e24 */ /* 0x000fca000f8e00ff */
[----:B------:R-:W-:Y:S01]  /*1710*/  SHF.L.U32 R0, R0, 0x1f, RZ ;  /* 0x0000001f00007819 */ /* 0x000fe200000006ff */
[----:B0-----:R-:W-:-:S06]  /*1720*/  ULEA UR4, UR5, UR4, 0x18 ;  /* 0x0000000405047291 */ /* 0x001fcc000f8ec03f */
[----:B------:R-:W-:-:S05]  /*1730*/  IMAD.U32 R6, RZ, RZ, UR4 ;  /* 0x00000004ff067e24 */ /* 0x000fca000f8e00ff */
[----:B------:R-:W-:-:S04]  /*1740*/  LEA R3, R3, R6, 0x3 ;  /* 0x0000000603037211 */ /* 0x000fc800078e18ff */
[----:B------:R0:W1:Y:S01]  /*1750*/  SYNCS.PHASECHK.TRANS64.TRYWAIT P1, [R3+URZ], R0 ;  /* 0x00000000030075a7 */ /* 0x000062000802017f */
[----:B------:R-:W-:Y:S05]  /*1760*/  @!P0 BRA `(.L_x_19) ;  /* 0x0000000000048947 */ /* 0x000fea0003800000 */
[----:B------:R-:W-:Y:S01]  /*1770*/  BPT.TRAP 0x1 ;  /* 0x000000040000795c */ /* 0x000fe20000300000 */
.L_x_19:
[----:B------:R-:W-:-:S05]  /*1780*/  IMAD.U32 R4, RZ, RZ, UR44 ;  /* 0x0000002cff047e24 */ /* 0x000fca000f8e00ff */
[----:B------:R-:W-:Y:S01]  /*1790*/  ISETP.GE.AND P2, PT, R4, 0x1, PT ;  /* 0x000000010400780c */ /* 0x000fe20003f46270 */
[----:B-1----:R-:W-:-:S12]  /*17a0*/  @P1 BRA `(.L_x_20) ;  /* 0x0000000000081947 */ /* 0x002fd80003800000 */
[----:B------:R-:W1:Y:S02]  /*17b0*/  SYNCS.PHASECHK.TRANS64.TRYWAIT P1, [R3+URZ], R0 ;  /* 0x00000000030075a7 */ /* 0x000e64000802017f */
[----:B-1----:R-:W-:Y:S05]  /*17c0*/  @!P1 BRA `(.L_x_21) ;  /* 0x0000006c00749947 */ /* 0x002fea0003800000 */
.L_x_20:
[----:B------:R-:W-:Y:S05]  /*17d0*/  WARPSYNC.ALL ;  /* 0x0000000000007948 */ /* 0x000fea0003800000 */
[----:B------:R-:W-:Y:S01]  /*17e0*/  R2UR UR4, R6 ;  /* 0x00000000060472ca */ /* 0x000fe200000e0000 */
[----:B------:R-:W-:Y:S01]  /*17f0*/  ULEA UR8, UR42, UR45, 0xc ;  /* 0x0000002d2a087291 */ /* 0x000fe2000f8e603f */
[----:B------:R-:W-:Y:S01]  /*1800*/  WARPGROUP.ARRIVE ;  /* 0x00000000000079c5 */ /* 0x000fe20000000000 */
[----:B------:R-:W-:Y:S01]  /*1810*/  UMOV UR9, 0x40000040 ;  /* 0x4000004000097882 */ /* 0x000fe20000000000 */
[----:B------:R-:W-:Y:S01]  /*1820*/  UMOV UR11, 0x40000040 ;  /* 0x40000040000b7882 */ /* 0x000fe20000000000 */
[----:B------:R-:W-:Y:S01]  /*1830*/  UIADD3 UR12, UR8, 0x400, URZ ;  /* 0x00000400080c7890 */ /* 0x000fe2000fffe03f */
[----:B------:R-:W-:Y:S01]  /*1840*/  UMOV UR15, UR11 ;  /* 0x0000000b000f7c82 */ /* 0x000fe20008000000 */
[----:B------:R-:W-:Y:S01]  /*1850*/  UMOV UR13, 0x40000040 ;  /* 0x40000040000d7882 */ /* 0x000fe20000000000 */
[----:B------:R-:W-:-:S05]  /*1860*/  UIADD3 UR5, UR8, 0x402, URZ ;  /* 0x0000040208057890 */ /* 0x000fca000fffe03f */
[----:B------:R-:W-:-:S04]  /*1870*/  UIADD3 UR4, UR4, 0x20100, URZ ;  /* 0x0002010004047890 */ /* 0x000fc8000fffe03f */
[----:B------:R-:W-:-:S04]  /*1880*/  USHF.R.U32.HI UR4, URZ, 0x4, UR4 ;  /* 0x000000043f047899 */ /* 0x000fc80008011604 */
[----:B------:R-:W-:-:S04]  /*1890*/  ULOP3.LUT UR4, UR4, 0x3fff, URZ, 0xc0, !UPT ;  /* 0x00003fff04047892 */ /* 0x000fc8000f8ec03f */
[----:B------:R-:W-:-:S04]  /*18a0*/  ULOP3.LUT UR4, UR4, 0x10000, URZ, 0xfc, !UPT ;  /* 0x0001000004047892 */ /* 0x000fc8000f8efc3f */
[----:B------:R-:W-:-:S07]  /*18b0*/  ULEA UR6, UR42, UR4, 0xa ;  /* 0x000000042a067291 */ /* 0x000fce000f8e503f */
[----:B------:R-:W-:Y:S02]  /*18c0*/  UMOV UR10, UR6 ;  /* 0x00000006000a7c82 */ /* 0x000fe40008000000 */
[----:B------:R-:W-:Y:S01]  /*18d0*/  HGMMA.64x64x8.F32.TF32 R56, gdesc[UR8], RZ, !UPT, gsb0 ;  /* 0x04e00000083879f0 */ /* 0x000fe2000c0028ff */
[----:B------:R-:W-:Y:S01]  /*18e0*/  UMOV UR14, UR10 ;  /* 0x0000000a000e7c82 */ /* 0x000fe20008000000 */
[----:B------:R-:W-:Y:S01]  /*18f0*/  UIADD3 UR10, UR6, 0x206, URZ ;  /* 0x00000206060a7890 */ /* 0x000fe2000fffe03f */
[----:B------:R-:W-:Y:S01]  /*1900*/  UMOV UR9, 0x40000040 ;  /* 0x4000004000097882 */ /* 0x000fe20000000000 */
[----:B------:R-:W-:Y:S01]  /*1910*/  UMOV UR11, 0x40000040 ;  /* 0x40000040000b7882 */ /* 0x000fe20000000000 */
[----:B------:R-:W-:Y:S02]  /*1920*/  WARPGROUP.DEPBAR.LE gsb0, 0x0 ;  /* 0x00008000000079c5 */ /* 0x000fe40000010000 */
[----:B------:R-:W-:-:S06]  /*1930*/  WARPGROUP.ARRIVE ;  /* 0x00000000000079c5 */ /* 0x000fcc0000000000 */
[----:B------:R-:W-:Y:S01]  /*1940*/  HGMMA.64x64x8.F32.TF32 R24, gdesc[UR12], RZ, !UPT, gsb0 ;  /* 0x04e000000c1879f0 */ /* 0x000fe2000c0028ff */
[----:B------:R-:W-:Y:S02]  /*1950*/  UIADD3 UR12, UR8, 0x2, URZ ;  /* 0x00000002080c7890 */ /* 0x000fe4000fffe03f */
[----:B------:R-:W-:Y:S01]  /*1960*/  UIADD3 UR14, UR6, 0x2, URZ ;  /* 0x00000002060e7890 */ /* 0x000fe2000fffe03f */
[----:B------:R-:W-:Y:S01]  /*1970*/  UMOV UR13, 0x40000040 ;  /* 0x40000040000d7882 */ /* 0x000fe20000000000 */
[----:B------:R-:W-:Y:S01]  /*1980*/  UMOV UR15, 0x40000040 ;  /* 0x40000040000f7882 */ /* 0x000fe20000000000 */
[----:B------:R-:W-:Y:S02]  /*1990*/  WARPGROUP.DEPBAR.LE gsb0, 0x0 ;  /* 0x00008000000079c5 */ /* 0x000fe40000010000 */
[----:B------:R-:W-:-:S06]  /*19a0*/  WARPGROUP.ARRIVE ;  /* 0x00000000000079c5 */ /* 0x000fcc0000000000 */
[----:B------:R-:W-:Y:S01]  /*19b0*/  HGMMA.64x64x8.F32.TF32 R56, gdesc[UR12], R56, gsb0 ;  /* 0x04e000000c3879f0 */ /* 0x000fe20008002838 */
[----:B------:R-:W-:Y:S01]  /*19c0*/  UMOV UR12, UR5 ;  /* 0x00000005000c7c82 */ /* 0x000fe20008000000 */
[----:B------:R-:W-:Y:S01]  /*19d0*/  UMOV UR13, 0x40000040 ;  /* 0x40000040000d7882 */ /* 0x000fe20000000000 */
[----:B------:R-:W-:Y:S01]  /*19e0*/  UIADD3 UR5, UR8, 0x404, URZ ;  /* 0x0000040408057890 */ /* 0x000fe2000fffe03f */
[----:B------:R-:W-:Y:S02]  /*19f0*/  WARPGROUP.DEPBAR.LE gsb0, 0x0 ;  /* 0x00008000000079c5 */ /* 0x000fe40000010000 */
[----:B------:R-:W-:-:S06]  /*1a00*/  WARPGROUP.ARRIVE ;  /* 0x00000000000079c5 */ /* 0x000fcc0000000000 */
[----:B------:R-:W-:Y:S01]  /*1a10*/  HGMMA.64x64x8.F32.TF32 R24, gdesc[UR12], R24, gsb0 ;  /* 0x04e000000c1879f0 */ /* 0x000fe20008002818 */
        /* <DEDUP_REMOVED lines=56> */
[----:B------:R-:W-:Y:S01]  /*1da0*/  UIADD3 UR6, UR8, 0xc06, URZ ;  /* 0x00000c0608067890 */ /* 0x000fe2000fffe03f */
[----:B------:R-:W-:Y:S02]  /*1db0*/  WARPGROUP.DEPBAR.LE gsb0, 0x0 ;  /* 0x00008000000079c5 */ /* 0x000fe40000010000 */
[----:B------:R-:W-:-:S06]  /*1dc0*/  WARPGROUP.ARRIVE ;  /* 0x00000000000079c5 */ /* 0x000fcc0000000000 */
[----:B------:R-:W-:Y:S01]  /*1dd0*/  HGMMA.64x64x8.F32.TF32 R56, gdesc[UR12], R56, gsb0 ;  /* 0x04e000000c3879f0 */ /* 0x000fe20008002838 */
[----:B------:R-:W-:Y:S01]  /*1de0*/  UMOV UR12, UR5 ;  /* 0x00000005000c7c82 */ /* 0x000fe20008000000 */
[----:B------:R-:W-:Y:S01]  /*1df0*/  UMOV UR13, 0x40000040 ;  /* 0x40000040000d7882 */ /* 0x000fe20000000000 */
[----:B------:R-:W-:-:S07]  /*1e00*/  UIADD3 UR5, UR8, 0x806, URZ ;  /* 0x0000080608057890 */ /* 0x000fce000fffe03f */
[----:B------:R-:W-:Y:S01]  /*1e10*/  UMOV UR8, UR5 ;  /* 0x0000000500087c82 */ /* 0x000fe20008000000 */
[----:B------:R-:W-:Y:S02]  /*1e20*/  WARPGROUP.DEPBAR.LE gsb0, 0x0 ;  /* 0x00008000000079c5 */ /* 0x000fe40000010000 */
[----:B------:R-:W-:-:S06]  /*1e30*/  WARPGROUP.ARRIVE ;  /* 0x00000000000079c5 */ /* 0x000fcc0000000000 */
[----:B------:R-:W-:Y:S03]  /*1e40*/  HGMMA.64x64x8.F32.TF32 R24, gdesc[UR12], R24, gsb0 ;  /* 0x04e000000c1879f0 */ /* 0x000fe60008002818 */
[----:B------:R-:W-:Y:S02]  /*1e50*/  WARPGROUP.DEPBAR.LE gsb0, 0x0 ;  /* 0x00008000000079c5 */ /* 0x000fe40000010000 */
[----:B------:R-:W-:-:S06]  /*1e60*/  WARPGROUP.ARRIVE ;  /* 0x00000000000079c5 */ /* 0x000fcc0000000000 */
[----:B------:R-:W-:Y:S01]  /*1e70*/  HGMMA.64x64x8.F32.TF32 R56, gdesc[UR8], R56, gsb0 ;  /* 0x04e00000083879f0 */ /* 0x000fe20008002838 */
[----:B------:R-:W-:Y:S01]  /*1e80*/  UMOV UR8, UR6 ;  /* 0x0000000600087c82 */ /* 0x000fe20008000000 */
[----:B------:R-:W-:Y:S01]  /*1e90*/  UMOV UR9, 0x40000040 ;  /* 0x4000004000097882 */ /* 0x000fe20000000000 */
[----:B------:R-:W-:Y:S02]  /*1ea0*/  WARPGROUP.DEPBAR.LE gsb0, 0x0 ;  /* 0x00008000000079c5 */ /* 0x000fe40000010000 */
[----:B------:R-:W-:-:S06]  /*1eb0*/  WARPGROUP.ARRIVE ;  /* 0x00000000000079c5 */ /* 0x000fcc0000000000 */
[----:B------:R-:W-:Y:S03]  /*1ec0*/  HGMMA.64x64x8.F32.TF32 R24, gdesc[UR8], R24, gsb0 ;  /* 0x04e00000081879f0 */ /* 0x000fe60008002818 */
[----:B------:R-:W-:Y:S02]  /*1ed0*/  WARPGROUP.DEPBAR.LE gsb0, 0x0 ;  /* 0x00008000000079c5 */ /* 0x000fe40000010000 */
[----:B------:R-:W-:Y:S05]  /*1ee0*/  @!P2 BRA `(.L_x_22) ;  /* 0x000000080058a947 */ /* 0x000fea0003800000 */
[----:B------:R-:W-:Y:S01]  /*1ef0*/  UIADD3 UR5, UR42, 0x1, URZ ;  /* 0x000000012a057890 */ /* 0x000fe2000fffe03f */
[----:B01----:R-:W-:Y:S02]  /*1f00*/  IMAD.U32 R0, RZ, RZ, UR44 ;  /* 0x0000002cff007e24 */ /* 0x003fe4000f8e00ff */
[----:B------:R-:W-:Y:S01]  /*1f10*/  IMAD.U32 R3, RZ, RZ, UR42 ;  /* 0x0000002aff037e24 */ /* 0x000fe2000f8e00ff */
[----:B------:R-:W-:-:S04]  /*1f20*/  UISETP.NE.AND UP0, UPT, UR5, 0x2, UPT ;  /* 0x000000020500788c */ /* 0x000fc8000bf05270 */
[----:B------:R-:W-:Y:S02]  /*1f30*/  USEL UR6, URZ, 0x1, UP0 ;  /* 0x000000013f067887 */ /* 0x000fe40008000000 */
[----:B------:R-:W-:Y:S02]  /*1f40*/  USEL UR5, UR5, URZ, UP0 ;  /* 0x0000003f05057287 */ /* 0x000fe40008000000 */
[----:B------:R-:W-:-:S06]  /*1f50*/  ULOP3.LUT UR6, UR40, UR6, URZ, 0x3c, !UPT ;  /* 0x0000000628067292 */ /* 0x000fcc000f8e3c3f */
[----:B------:R-:W-:-:S07]  /*1f60*/  IMAD.U32 R7, RZ, RZ, UR6 ;  /* 0x00000006ff077e24 */ /* 0x000fce000f8e00ff */
.L_x_29:
[----:B------:R-:W-:Y:S05]  /*1f70*/  @!P0 BRA `(.L_x_23) ;  /* 0x0000000000048947 */ /* 0x000fea0003800000 */
[----:B------:R-:W-:Y:S01]  /*1f80*/  BPT.TRAP 0x1 ;  /* 0x000000040000795c */ /* 0x000fe20000300000 */
.L_x_23:
[----:B------:R-:W0:Y:S01]  /*1f90*/  S2UR UR7, SR_CgaCtaId ;  /* 0x00000000000779c3 */ /* 0x000e220000008800 */
[----:B------:R-:W-:Y:S01]  /*1fa0*/  UMOV UR6, 0x400 ;  /* 0x0000040000067882 */ /* 0x000fe20000000000 */
[----:B------:R-:W-:Y:S01]  /*1fb0*/  IMAD.U32 R5, RZ, RZ, UR5 ;  /* 0x00000005ff057e24 */ /* 0x000fe2000f8e00ff */
[----:B------:R-:W-:Y:S01]  /*1fc0*/  SHF.L.U32 R4, R7, 0x1f, RZ ;  /* 0x0000001f07047819 */ /* 0x000fe200000006ff */
[----:B0-----:R-:W-:-:S06]  /*1fd0*/  ULEA UR6, UR7, UR6, 0x18 ;  /* 0x0000000607067291 */ /* 0x001fcc000f8ec03f */
[----:B------:R-:W-:-:S04]  /*1fe0*/  IMAD.U32 R6, RZ, RZ, UR6 ;  /* 0x00000006ff067e24 */ /* 0x000fc8000f8e00ff */
[----:B------:R-:W-:-:S04]  /*1ff0*/  IMAD R5, R5, 0x8, R6 ;  /* 0x0000000805057824 */ /* 0x000fc800078e0206 */
[----:B------:R0:W1:Y:S01]  /*2000*/  SYNCS.PHASECHK.TRANS64.TRYWAIT P1, [R5+URZ], R4 ;  /* 0x00000004050075a7 */ /* 0x000062000802017f */
[----:B------:R-:W-:Y:S05]  /*2010*/  @!P0 BRA `(.L_x_24) ;  /* 0x0000000000048947 */ /* 0x000fea0003800000 */
[----:B------:R-:W-:Y:S01]  /*2020*/  BPT.TRAP 0x1 ;  /* 0x000000040000795c */ /* 0x000fe20000300000 */
.L_x_24:
[----:B-1----:R-:W-:Y:S05]  /*2030*/  @P1 BRA `(.L_x_25) ;  /* 0x0000000000081947 */ /* 0x002fea0003800000 */
[----:B------:R-:W1:Y:S02]  /*2040*/  SYNCS.PHASECHK.TRANS64.TRYWAIT P1, [R5+URZ], R4 ;  /* 0x00000004050075a7 */ /* 0x000e64000802017f */
[----:B-1----:R-:W-:Y:S05]  /*2050*/  @!P1 BRA `(.L_x_26) ;  /* 0x0000006400649947 */ /* 0x002fea0003800000 */
.L_x_25:
[----:B------:R-:W-:Y:S01]  /*2060*/  ULEA UR8, UR5, UR4, 0xa ;  /* 0x0000000405087291 */ /* 0x000fe2000f8e503f */
[----:B------:R-:W-:Y:S01]  /*2070*/  WARPGROUP.ARRIVE ;  /* 0x00000000000079c5 */ /* 0x000fe20000000000 */
[----:B------:R-:W-:Y:S01]  /*2080*/  ULEA UR6, UR5, UR45, 0xc ;  /* 0x0000002d05067291 */ /* 0x000fe2000f8e603f */
[----:B------:R-:W-:Y:S01]  /*2090*/  UMOV UR15, 0x40000040 ;  /* 0x40000040000f7882 */ /* 0x000fe20000000000 */
[----:B------:R-:W-:Y:S02]  /*20a0*/  UMOV UR13, 0x40000040 ;  /* 0x40000040000d7882 */ /* 0x000fe40000000000 */
[----:B------:R-:W-:Y:S01]  /*20b0*/  UIADD3 UR7, UR6, 0x400, URZ ;  /* 0x0000040006077890 */ /* 0x000fe2000fffe03f */
[----:B------:R-:W-:Y:S02]  /*20c0*/  UMOV UR14, UR8 ;  /* 0x00000008000e7c82 */ /* 0x000fe40008000000 */
[----:B------:R-:W-:Y:S01]  /*20d0*/  UMOV UR12, UR6 ;  /* 0x00000006000c7c82 */ /* 0x000fe20008000000 */
[----:B------:R-:W-:Y:S01]  /*20e0*/  UIADD3 UR10, UR8, 0x206, URZ ;  /* 0x00000206080a7890 */ /* 0x000fe2000fffe03f */
[----:B------:R-:W-:Y:S01]  /*20f0*/  HGMMA.64x64x8.F32.TF32 R56, gdesc[UR12], R56, gsb0 ;  /* 0x04e000000c3879f0 */ /* 0x000fe20008002838 */
[----:B------:R-:W-:Y:S01]  /*2100*/  UMOV UR13, 0x40000040 ;  /* 0x40000040000d7882 */ /* 0x000fe20000000000 */
[----:B------:R-:W-:Y:S01]  /*2110*/  UMOV UR12, UR7 ;  /* 0x00000007000c7c82 */ /* 0x000fe20008000000 */
[----:B------:R-:W-:Y:S01]  /*2120*/  UIADD3 UR7, UR6, 0x402, URZ ;  /* 0x0000040206077890 */ /* 0x000fe2000fffe03f */
[----:B------:R-:W-:Y:S01]  /*2130*/  UMOV UR11, 0x40000040 ;  /* 0x40000040000b7882 */ /* 0x000fe20000000000 */
[----:B------:R-:W-:Y:S01]  /*2140*/  UMOV UR9, 0x40000040 ;  /* 0x4000004000097882 */ /* 0x000fe20000000000 */
[----:B------:R-:W-:-:S02]  /*2150*/  WARPGROUP.DEPBAR.LE gsb0, 0x0 ;  /* 0x00008000000079c5 */ /* 0x000fc40000010000 */
        /* <DEDUP_REMOVED lines=71> */
[----:B------:R-:W-:Y:S02]  /*25d0*/  UIADD3 UR8, UR6, 0x806, URZ ;  /* 0x0000080606087890 */ /* 0x000fe4000fffe03f */
[----:B------:R-:W-:Y:S01]  /*25e0*/  UIADD3 UR6, UR6, 0xc06, URZ ;  /* 0x00000c0606067890 */ /* 0x000fe2000fffe03f */
        /* <DEDUP_REMOVED lines=18> */
[----:B------:R-:W-:Y:S01]  /*2710*/  BPT.TRAP 0x1 ;  /* 0x000000040000795c */ /* 0x000fe20000300000 */
.L_x_27:
[----:B------:R-:W-:-:S13]  /*2720*/  ISETP.NE.AND P1, PT, R22, RZ, PT ;  /* 0x000000ff1600720c */ /* 0x000fda0003f25270 */
[----:B01----:R-:W-:-:S05]  /*2730*/  @P1 IMAD R4, R3, 0x8, R6 ;  /* 0x0000000803041824 */ /* 0x003fca00078e0206 */
[----:B------:R-:W-:-:S04]  /*2740*/  @P1 IADD3 R4, R4, 0x10, RZ ;  /* 0x0000001004041810 */ /* 0x000fc80007ffe0ff */
[----:B------:R-:W-:-:S04]  /*2750*/  @P1 PRMT R4, R19, 0x654, R4 ;  /* 0x0000065413041816 */ /* 0x000fc80000000004 */
[----:B------:R0:W-:Y:S01]  /*2760*/  @P1 SYNCS.ARRIVE.TRANS64.RED.A1T0 RZ, [R4+URZ], RZ ;  /* 0x000000ff04ff19a7 */ /* 0x0001e2000810043f */
[----:B------:R-:W-:-:S13]  /*2770*/  ISETP.GT.U32.AND P1, PT, R18, 0x1, PT ;  /* 0x000000011200780c */ /* 0x000fda0003f24070 */
[----:B0-----:R-:W-:Y:S05]  /*2780*/  @P1 BRA `(.L_x_28) ;  /* 0x0000000000041947 */ /* 0x001fea0003800000 */
[----:B------:R-:W-:Y:S01]  /*2790*/  BPT.TRAP 0x1 ;  /* 0x000000040000795c */ /* 0x000fe20000300000 */
.L_x_28:
[----:B------:R-:W-:Y:S01]  /*27a0*/  UIADD3 UR5, UR5, 0x1, URZ ;  /* 0x0000000105057890 */ /* 0x000fe2000fffe03f */
[C---:B------:R-:W-:Y:S01]  /*27b0*/  ISETP.GT.AND P2, PT, R0.reuse, 0x1, PT ;  /* 0x000000010000780c */ /* 0x040fe20003f44270 */
[----:B------:R-:W-:Y:S02]  /*27c0*/  VIADD R3, R3, 0x1 ;  /* 0x0000000103037836 */ /* 0x000fe40000000000 */
[----:B------:R-:W-:Y:S01]  /*27d0*/  UISETP.NE.AND UP0, UPT, UR5, 0x2, UPT ;  /* 0x000000020500788c */ /* 0x000fe2000bf05270 */
[----:B------:R-:W-:Y:S02]  /*27e0*/  VIADD R0, R0, 0xffffffff ;  /* 0xffffffff00007836 */ /* 0x000fe40000000000 */
[C---:B------:R-:W-:Y:S01]  /*27f0*/  ISETP.NE.AND P1, PT, R3.reuse, 0x2, PT ;  /* 0x000000020300780c */ /* 0x040fe20003f25270 */
[----:B------:R-:W-:Y:S02]  /*2800*/  USEL UR6, URZ, 0x1, UP0 ;  /* 0x000000013f067887 */ /* 0x000fe40008000000 */
[----:B------:R-:W-:Y:S01]  /*2810*/  USEL UR5, UR5, URZ, UP0 ;  /* 0x0000003f05057287 */ /* 0x000fe20008000000 */
[----:B------:R-:W-:-:S03]  /*2820*/  SEL R3, R3, RZ, P1 ;  /* 0x000000ff03037207 */ /* 0x000fc60000800000 */
[----:B------:R-:W-:Y:S01]  /*2830*/  LOP3.LUT R7, R7, UR6, RZ, 0x3c, !PT ;  /* 0x0000000607077c12 */ /* 0x000fe2000f8e3cff */
[----:B------:R-:W-:Y:S07]  /*2840*/  @P2 BRA `(.L_x_29) ;  /* 0xfffffff400c82947 */ /* 0x000fee000383ffff */
.L_x_22:
[----:B01----:R-:W0:Y:S02]  /*2850*/  LDC R0, c[0x0][0x28c] ;  /* 0x0000a300ff007b82 */ /* 0x003e240000000800 */
[----:B0-----:R-:W-:-:S13]  /*2860*/  ISETP.GE.AND P1, PT, R0, 0x1, PT ;  /* 0x000000010000780c */ /* 0x001fda0003f26270 */
[----:B------:R-:W-:Y:S05]  /*2870*/  @!P1 BRA `(.L_x_30) ;  /* 0x0000000000389947 */ /* 0x000fea0003800000 */
[----:B------:R-:W-:Y:S05]  /*2880*/  @!P0 BRA `(.L_x_31) ;  /* 0x0000000000048947 */ /* 0x000fea0003800000 */
[----:B------:R-:W-:Y:S01]  /*2890*/  BPT.TRAP 0x1 ;  /* 0x000000040000795c */ /* 0x000fe20000300000 */
.L_x_31:
[----:B------:R-:W-:-:S13]  /*28a0*/  ISETP.NE.AND P0, PT, R22, RZ, PT ;  /* 0x000000ff1600720c */ /* 0x000fda0003f05270 */
[----:B------:R-:W-:-:S05]  /*28b0*/  VOTEU.ANY UP0, P0 ;  /* 0x00000000003f7886 */ /* 0x000fca0000000100 */
[----:B------:R-:W-:-:S06]  /*28c0*/  @UP0 UIADD3 UR4, UR44, UR42, URZ ;  /* 0x0000002a2c040290 */ /* 0x000fcc000fffe03f */
[----:B------:R-:W-:-:S04]  /*28d0*/  IMAD.U32 R0, RZ, RZ, UR4 ;  /* 0x00000004ff007e24 */ /* 0x000fc8000f8e00ff */
[----:B------:R-:W-:-:S05]  /*28e0*/  @P0 IMAD.SHL.U32 R0, R0, 0x8, RZ ;  /* 0x0000000800000824 */ /* 0x000fca00078e00ff */
[----:B------:R-:W-:-:S04]  /*28f0*/  @P0 LOP3.LUT R0, R0, 0x8, RZ, 0xc0, !PT ;  /* 0x0000000800000812 */ /* 0x000fc800078ec0ff */
[----:B------:R-:W-:-:S04]  /*2900*/  @P0 IADD3 R0, R6, 0x10, R0 ;  /* 0x0000001006000810 */ /* 0x000fc80007ffe000 */
[----:B------:R-:W-:-:S04]  /*2910*/  @P0 PRMT R0, R19, 0x654, R0 ;  /* 0x0000065413000816 */ /* 0x000fc80000000000 */
[----:B------:R0:W-:Y:S01]  /*2920*/  @P0 SYNCS.ARRIVE.TRANS64.RED.A1T0 RZ, [R0+URZ], RZ ;  /* 0x000000ff00ff09a7 */ /* 0x0001e2000810043f */
[----:B------:R-:W-:-:S13]  /*2930*/  ISETP.GT.U32.AND P0, PT, R18, 0x1, PT ;  /* 0x000000011200780c */ /* 0x000fda0003f04070 */
[----:B0-----:R-:W-:Y:S05]  /*2940*/  @P0 BRA `(.L_x_30) ;  /* 0x0000000000040947 */ /* 0x001fea0003800000 */
[----:B------:R-:W-:Y:S01]  /*2950*/  BPT.TRAP 0x1 ;  /* 0x000000040000795c */ /* 0x000fe20000300000 */
.L_x_30:
[----:B------:R-:W-:Y:S01]  /*2960*/  IMAD.SHL.U32 R103, R103, 0x40, RZ ;  /* 0x0000004067677824 */ /* 0x000fe200078e00ff */
[----:B------:R-:W-:Y:S01]  /*2970*/  ULDC UR6, c[0x0][0x288] ;  /* 0x0000a20000067ab9 */ /* 0x000fe20000000800 */
[----:B------:R-:W-:Y:S01]  /*2980*/  SHF.R.S32.HI R105, RZ, 0x1f, R23 ;  /* 0x0000001fff697819 */ /* 0x000fe20000011417 */
[----:B------:R-:W-:Y:S01]  /*2990*/  IMAD.SHL.U32 R3, R115, 0x100, RZ ;  /* 0x0000010073037824 */ /* 0x000fe200078e00ff */
[----:B------:R-:W-:Y:S01]  /*29a0*/  ULDC.64 UR4, c[0x0][0x5d0] ;  /* 0x0001740000047ab9 */ /* 0x000fe20000000a00 */
[----:B------:R-:W-:Y:S01]  /*29b0*/  LOP3.LUT R10, R103, 0x6, R98, 0xf8, !PT ;  /* 0x00000006670a7812 */ /* 0x000fe200078ef862 */
[----:B------:R-:W-:Y:S01]  /*29c0*/  IMAD.WIDE R114, R115, 0x100, R88 ;  /* 0x0000010073727825 */ /* 0x000fe200078e0258 */
[----:B------:R-:W-:Y:S01]  /*29d0*/  ISETP.GE.AND P0, PT, R103, UR6, PT ;  /* 0x0000000667007c0c */ /* 0x000fe2000bf06270 */
[----:B------:R-:W-:Y:S01]  /*29e0*/  ULDC UR6, c[0x0][0x284] ;  /* 0x0000a10000067ab9 */ /* 0x000fe20000000800 */
[----:B------:R-:W-:Y:S01]  /*29f0*/  SHF.R.S32.HI R11, RZ, 0x1f, R10 ;  /* 0x0000001fff0b7819 */ /* 0x000fe2000001140a */
[----:B------:R-:W-:Y:S01]  /*2a00*/  IMAD R0, R105, UR4, RZ ;  /* 0x0000000469007c24 */ /* 0x000fe2000f8e02ff */
[----:B------:R-:W-:-:S03]  /*2a10*/  ISETP.GE.OR P0, PT, R3, UR6, P0 ;  /* 0x0000000603007c0c */ /* 0x000fc60008706670 */
[C---:B------:R-:W-:Y:S02]  /*2a20*/  IMAD R7, R23.reuse, UR5, R0 ;  /* 0x0000000517077c24 */ /* 0x040fe4000f8e0200 */
[----:B------:R-:W-:Y:S01]  /*2a30*/  IMAD.WIDE.U32 R4, R23, UR4, R10 ;  /* 0x0000000417047c25 */ /* 0x000fe2000f8e000a */
[----:B------:R-:W-:-:S03]  /*2a40*/  ULDC.64 UR4, c[0x0][0x5c8] ;  /* 0x0001720000047ab9 */ /* 0x000fc60000000a00 */
[----:B------:R-:W-:Y:S02]  /*2a50*/  IMAD R9, R115, UR4, RZ ;  /* 0x0000000473097c24 */ /* 0x000fe4000f8e02ff */
[----:B------:R-:W-:Y:S02]  /*2a60*/  IMAD.IADD R5, R5, 0x1, R7 ;  /* 0x0000000105057824 */ /* 0x000fe400078e0207 */
[C---:B------:R-:W-:Y:S02]  /*2a70*/  IMAD R9, R114.reuse, UR5, R9 ;  /* 0x0000000572097c24 */ /* 0x040fe4000f8e0209 */
[----:B------:R-:W-:-:S04]  /*2a80*/  IMAD.WIDE.U32 R20, R114, UR4, R4 ;  /* 0x0000000472147c25 */ /* 0x000fc8000f8e0004 */
[----:B------:R-:W-:Y:S01]  /*2a90*/  IMAD.MOV.U32 R0, RZ, RZ, -0x1 ;  /* 0xffffffffff007424 */ /* 0x000fe200078e00ff */
[----:B------:R-:W-:Y:S06]  /*2aa0*/  @P0 BRA `(.L_x_32) ;  /* 0x0000003c00800947 */ /* 0x000fec0003800000 */
[----:B-----5:R-:W-:Y:S01]  /*2ab0*/  FSETP.NEU.AND P1, PT, R91, RZ, PT ;  /* 0x000000ff5b00720b */ /* 0x020fe20003f2d000 */
[----:B------:R-:W-:Y:S01]  /*2ac0*/  IMAD.IADD R3, R102, 0x1, -R3 ;  /* 0x0000000166037824 */ /* 0x000fe200078e0a03 */
[----:B------:R-:W-:Y:S01]  /*2ad0*/  IADD3 R4, R97, -R103, RZ ;  /* 0x8000006761047210 */ /* 0x000fe20007ffe0ff */
[----:B------:R-:W-:Y:S01]  /*2ae0*/  BSSY B0, `(.L_x_32) ;  /* 0x00003dc000007945 */ /* 0x000fe20003800000 */
[----:B------:R-:W-:Y:S02]  /*2af0*/  IMAD.IADD R103, R21, 0x1, R9 ;  /* 0x0000000115677824 */ /* 0x000fe400078e0209 */
[----:B------:R-:W-:-:S04]  /*2b00*/  ISETP.GT.AND P6, PT, R4, RZ, PT ;  /* 0x000000ff0400720c */ /* 0x000fc80003fc4270 */
[----:B------:R-:W-:-:S03]  /*2b10*/  ISETP.GT.AND P0, PT, R3, RZ, P6 ;  /* 0x000000ff0300720c */ /* 0x000fc60003704270 */
[----:B------:R-:W-:Y:S10]  /*2b20*/  @!P1 BRA `(.L_x_33) ;  /* 0x0000002800e89947 */ /* 0x000ff40003800000 */
[----:B------:R-:W0:Y:S01]  /*2b30*/  LDC.64 R106, c[0x0][0x5b8] ;  /* 0x00016e00ff6a7b82 */ /* 0x000e220000000a00 */
[----:B------:R-:W-:-:S07]  /*2b40*/  ULDC.64 UR4, c[0x0][0x5c0] ;  /* 0x0001700000047ab9 */ /* 0x000fce0000000a00 */
[----:B------:R-:W1:Y:S08]  /*2b50*/  LDC.64 R14, c[0x0][0x5b0] ;  /* 0x00016c00ff0e7b82 */ /* 0x000e700000000a00 */
[----:B------:R-:W2:Y:S01]  /*2b60*/  LDC.64 R12, c[0x0][0x5a8] ;  /* 0x00016a00ff0c7b82 */ /* 0x000ea20000000a00 */
[-C--:B0-----:R-:W-:Y:S02]  /*2b70*/  IMAD R6, R105, R106.reuse, RZ ;  /* 0x0000006a69067224 */ /* 0x081fe400078e02ff */
[----:B------:R-:W-:-:S04]  /*2b80*/  IMAD.WIDE.U32 R110, R23, R106, R10 ;  /* 0x0000006a176e7225 */ /* 0x000fc800078e000a */
[----:B------:R-:W-:Y:S02]  /*2b90*/  IMAD R123, R23, R107, R6 ;  /* 0x0000006b177b7224 */ /* 0x000fe400078e0206 */
[-C--:B-1----:R-:W-:Y:S02]  /*2ba0*/  IMAD R5, R115, R14.reuse, RZ ;  /* 0x0000000e73057224 */ /* 0x082fe400078e02ff */
[----:B------:R-:W-:Y:S02]  /*2bb0*/  IMAD.IADD R109, R111, 0x1, R123 ;  /* 0x000000016f6d7824 */ /* 0x000fe400078e027b */
[----:B------:R-:W-:Y:S02]  /*2bc0*/  IMAD.MOV.U32 R108, RZ, RZ, R110 ;  /* 0x000000ffff6c7224 */ /* 0x000fe400078e006e */
[C---:B------:R-:W-:Y:S02]  /*2bd0*/  IMAD R21, R114.reuse, R15, R5 ;  /* 0x0000000f72157224 */ /* 0x040fe400078e0205 */
[----:B------:R-:W-:-:S04]  /*2be0*/  IMAD.WIDE.U32 R6, R114, R14, R108 ;  /* 0x0000000e72067225 */ /* 0x000fc800078e006c */
[----:B------:R-:W-:Y:S01]  /*2bf0*/  IMAD.IADD R5, R7, 0x1, R21 ;  /* 0x0000000107057824 */ /* 0x000fe200078e0215 */
[----:B--2---:R-:W-:-:S04]  /*2c00*/  LEA R8, P1, R6, R12, 0x2 ;  /* 0x0000000c06087211 */ /* 0x004fc800078210ff */
[----:B------:R-:W-:-:S05]  /*2c10*/  LEA.HI.X R9, R6, R13, R5, 0x2, P1 ;  /* 0x0000000d06097211 */ /* 0x000fca00008f1405 */
[----:B------:R0:W2:Y:S01]  /*2c20*/  @P0 LDG.E.LTC128B R120, desc[UR36][R8.64] ;  /* 0x0000002408780981 */ /* 0x0000a2000c1e1920 */
[----:B------:R-:W-:Y:S01]  /*2c30*/  IMAD.WIDE.U32 R6, R114, R14, R10 ;  /* 0x0000000e72067225 */ /* 0x000fe200078e000a */
[----:B------:R-:W-:Y:S01]  /*2c40*/  ISETP.GT.AND P5, PT, R4, 0x1, PT ;  /* 0x000000010400780c */ /* 0x000fe20003fa4270 */
[----:B------:R-:W-:Y:S01]  /*2c50*/  BSSY B1, `(.L_x_34) ;  /* 0x0000017000017945 */ /* 0x000fe20003800000 */
[----:B------:R-:W-:Y:S01]  /*2c60*/  LEA R104, P1, R20, UR4, 0x2 ;  /* 0x0000000414687c11 */ /* 0x000fe2000f8210ff */
[----:B------:R-:W-:Y:S01]  /*2c70*/  IMAD.IADD R7, R21, 0x1, R7 ;  /* 0x0000000115077824 */ /* 0x000fe200078e0207 */
[C---:B------:R-:W-:Y:S01]  /*2c80*/  SHF.L.U64.HI R113, R14.reuse, 0x3, R15 ;  /* 0x000000030e717819 */ /* 0x040fe2000001020f */
[----:B------:R-:W-:Y:S01]  /*2c90*/  IMAD.SHL.U32 R112, R14, 0x8, RZ ;  /* 0x000000080e707824 */ /* 0x000fe200078e00ff */
[----:B------:R-:W-:Y:S01]  /*2ca0*/  ISETP.GT.AND P3, PT, R3, RZ, P5 ;  /* 0x000000ff0300720c */ /* 0x000fe20002f64270 */
[----:B------:R-:W-:Y:S01]  /*2cb0*/  IMAD.WIDE.U32 R6, R23, R106, R6 ;  /* 0x0000006a17067225 */ /* 0x000fe200078e0006 */
[----:B------:R-:W-:-:S02]  /*2cc0*/  LEA.HI.X R105, R20, UR5, R103, 0x2, P1 ;  /* 0x0000000514697c11 */ /* 0x000fc400088f1467 */
[----:B------:R-:W-:Y:S01]  /*2cd0*/  P2R R119, PR, RZ, 0x20 ;  /* 0x00000020ff777803 */ /* 0x000fe20000000000 */
[----:B------:R-:W-:Y:S01]  /*2ce0*/  IMAD.IADD R7, R123, 0x1, R7 ;  /* 0x000000017b077824 */ /* 0x000fe200078e0207 */
[----:B0-----:R-:W-:Y:S01]  /*2cf0*/  LEA R8, P1, R6, R12, 0x2 ;  /* 0x0000000c06087211 */ /* 0x001fe200078210ff */
[----:B------:R-:W-:-:S03]  /*2d00*/  IMAD.WIDE.U32 R116, R114, R14, R112 ;  /* 0x0000000e72747225 */ /* 0x000fc600078e0070 */
[----:B------:R-:W-:Y:S02]  /*2d10*/  LEA.HI.X R9, R6, R13, R7, 0x2, P1 ;  /* 0x0000000d06097211 */ /* 0x000fe400008f1407 */
[----:B------:R-:W-:Y:S01]  /*2d20*/  IADD3 R21, R21, R117, RZ ;  /* 0x0000007515157210 */ /* 0x000fe20007ffe0ff */
[----:B--2---:R-:W-:-:S04]  /*2d30*/  FMUL R5, R120, R91 ;  /* 0x0000005b78057220 */ /* 0x004fc80000400000 */
[----:B------:R-:W-:Y:S01]  /*2d40*/  FFMA R103, R56, R90, R5 ;  /* 0x0000005a38677223 */ /* 0x000fe20000000005 */
[----:B------:R-:W-:-:S04]  /*2d50*/  IADD3 R5, P1, R110, R116, RZ ;  /* 0x000000746e057210 */ /* 0x000fc80007f3e0ff */
[----:B------:R0:W-:Y:S01]  /*2d60*/  @P0 STG.E desc[UR36][R104.64], R103 ;  /* 0x0000006768000986 */ /* 0x0001e2000c101924 */
[----:B------:R-:W-:Y:S01]  /*2d70*/  ISETP.GT.AND P0, PT, R3, 0x8, P6 ;  /* 0x000000080300780c */ /* 0x000fe20003704270 */
[----:B------:R-:W-:Y:S01]  /*2d80*/  IMAD.X R56, R21, 0x1, R109, P1 ;  /* 0x0000000115387824 */ /* 0x000fe200008e066d */
[----:B------:R-:W-:Y:S01]  /*2d90*/  LEA R6, P2, R5, R12, 0x2 ;  /* 0x0000000c05067211 */ /* 0x000fe200078410ff */
[----:B------:R-:W-:-:S12]  /*2da0*/  @!P3 BRA `(.L_x_35) ;  /* 0x000000000004b947 */ /* 0x000fd80003800000 */
[----:B------:R1:W5:Y:S02]  /*2db0*/  LDG.E.LTC128B R120, desc[UR36][R8.64+0x4] ;  /* 0x0000042408787981 */ /* 0x000364000c1e1920 */
.L_x_35:
[----:B------:R-:W-:Y:S05]  /*2dc0*/  BSYNC B1 ;  /* 0x0000000000017941 */ /* 0x000fea0003800000 */
.L_x_34:
[----:B-----5:R-:W-:Y:S01]  /*2dd0*/  FMUL R20, R120, R91 ;  /* 0x0000005b78147220 */ /* 0x020fe20000400000 */
[----:B------:R-:W-:-:S03]  /*2de0*/  LEA.HI.X R7, R5, R13, R56, 0x2, P2 ;  /* 0x0000000d05077211 */ /* 0x000fc600010f1438 */
[----:B0-----:R-:W-:-:S05]  /*2df0*/  FFMA R103, R57, R90, R20 ;  /* 0x0000005a39677223 */ /* 0x001fca0000000014 */
[----:B------:R0:W-:Y:S04]  /*2e00*/  @P3 STG.E desc[UR36][R104.64+0x4], R103 ;  /* 0x0000046768003986 */ /* 0x0001e8000c101924 */
[----:B------:R-:W2:Y:S01]  /*2e10*/  @P0 LDG.E.LTC128B R120, desc[UR36][R6.64] ;  /* 0x0000002406780981 */ /* 0x000ea2000c1e1920 */
[----:B------:R-:W-:Y:S01]  /*2e20*/  IADD3 R116, P1, R10, R116, RZ ;  /* 0x000000740a747210 */ /* 0x000fe20007f3e0ff */
[C---:B------:R-:W-:Y:S01]  /*2e30*/  IMAD.SHL.U32 R107, R92.reuse, 0x4, RZ ;  /* 0x000000045c6b7824 */ /* 0x040fe200078e00ff */
[----:B------:R-:W-:Y:S01]  /*2e40*/  SHF.L.U64.HI R121, R92, 0x2, R95 ;  /* 0x000000025c797819 */ /* 0x000fe2000001025f */
[----:B------:R-:W-:Y:S01]  /*2e50*/  BSSY B1, `(.L_x_36) ;  /* 0x0000013000017945 */ /* 0x000fe20003800000 */
[----:B------:R-:W-:Y:S01]  /*2e60*/  ISETP.GT.AND P4, PT, R4, 0x8, PT ;  /* 0x000000080400780c */ /* 0x000fe20003f84270 */
[----:B------:R-:W-:Y:S01]  /*2e70*/  IMAD.X R117, R11, 0x1, R21, P1 ;  /* 0x000000010b757824 */ /* 0x000fe200008e0615 */
[----:B------:R-:W-:Y:S01]  /*2e80*/  IADD3 R56, P1, R107, R104, RZ ;  /* 0x000000686b387210 */ /* 0x000fe20007f3e0ff */
[----:B0-----:R-:W-:-:S02]  /*2e90*/  IMAD.SHL.U32 R103, R93, 0x4, RZ ;  /* 0x000000045d677824 */ /* 0x001fc400078e00ff */
[----:B------:R-:W-:-:S04]  /*2ea0*/  IMAD.WIDE.U32 R116, R23, R106, R116 ;  /* 0x0000006a17747225 */ /* 0x000fc800078e0074 */
[----:B------:R-:W-:Y:S01]  /*2eb0*/  IMAD.X R57, R121, 0x1, R105, P1 ;  /* 0x0000000179397824 */ /* 0x000fe200008e0669 */
[----:B------:R-:W-:Y:S01]  /*2ec0*/  ISETP.GT.AND P1, PT, R3, 0x8, P5 ;  /* 0x000000080300780c */ /* 0x000fe20002f24270 */
[----:B------:R-:W-:Y:S01]  /*2ed0*/  IMAD.IADD R21, R123, 0x1, R117 ;  /* 0x000000017b157824 */ /* 0x000fe200078e0275 */
[----:B------:R-:W-:-:S04]  /*2ee0*/  LEA R20, P2, R116, R12, 0x2 ;  /* 0x0000000c74147211 */ /* 0x000fc800078410ff */
[----:B------:R-:W-:Y:S02]  /*2ef0*/  LEA.HI.X R21, R116, R13, R21, 0x2, P2 ;  /* 0x0000000d74157211 */ /* 0x000fe400010f1415 */
[----:B------:R-:W-:Y:S01]  /*2f00*/  P2R R116, PR, RZ, 0x10 ;  /* 0x00000010ff747803 */ /* 0x000fe20000000000 */
[----:B--2---:R-:W-:-:S04]  /*2f10*/  FMUL R5, R120, R91 ;  /* 0x0000005b78057220 */ /* 0x004fc80000400000 */
[----:B------:R-:W-:Y:S01]  /*2f20*/  FFMA R117, R58, R90, R5 ;  /* 0x0000005a3a757223 */ /* 0x000fe20000000005 */
[----:B------:R-:W-:-:S04]  /*2f30*/  SHF.L.U64.HI R5, R93, 0x2, R94 ;  /* 0x000000025d057819 */ /* 0x000fc8000001025e */
[----:B------:R0:W-:Y:S01]  /*2f40*/  @P0 STG.E desc[UR36][R56.64], R117 ;  /* 0x0000007538000986 */ /* 0x0001e2000c101924 */
[----:B------:R-:W-:Y:S01]  /*2f50*/  IADD3 R6, P0, P2, R103, R104, R107 ;  /* 0x0000006867067210 */ /* 0x000fe20007a1e06b */
[----:B------:R-:W-:-:S12]  /*2f60*/  @!P1 BRA `(.L_x_37) ;  /* 0x0000000000049947 */ /* 0x000fd80003800000 */
[----:B------:R2:W5:Y:S02]  /*2f70*/  LDG.E.LTC128B R120, desc[UR36][R20.64+0x4] ;  /* 0x0000042414787981 */ /* 0x000564000c1e1920 */
.L_x_37:
[----:B------:R-:W-:Y:S05]  /*2f80*/  BSYNC B1 ;  /* 0x0000000000017941 */ /* 0x000fea0003800000 */
.L_x_36:
[----:B-----5:R-:W-:Y:S01]  /*2f90*/  FMUL R58, R120, R91 ;  /* 0x0000005b783a7220 */ /* 0x020fe20000400000 */
[----:B------:R-:W-:Y:S01]  /*2fa0*/  IADD3.X R7, R5, R105, R121, P0, P2 ;  /* 0x0000006905077210 */ /* 0x000fe200007e4479 */
[----:B------:R-:W-:Y:S01]  /*2fb0*/  BSSY B1, `(.L_x_38) ;  /* 0x0000008000017945 */ /* 0x000fe20003800000 */
[----:B------:R-:W-:Y:S01]  /*2fc0*/  ISETP.GT.AND P0, PT, R3, RZ, P4 ;  /* 0x000000ff0300720c */ /* 0x000fe20002704270 */
[----:B------:R-:W-:Y:S01]  /*2fd0*/  FFMA R59, R59, R90, R58 ;  /* 0x0000005a3b3b7223 */ /* 0x000fe2000000003a */
[----:B------:R-:W-:-:S04]  /*2fe0*/  ISETP.GT.AND P3, PT, R4, 0x9, PT ;  /* 0x000000090400780c */ /* 0x000fc80003f64270 */
[----:B------:R3:W-:Y:S01]  /*2ff0*/  @P1 STG.E desc[UR36][R56.64+0x4], R59 ;  /* 0x0000043b38001986 */ /* 0x0007e2000c101924 */
[----:B0-----:R-:W-:-:S06]  /*3000*/  P2R R117, PR, RZ, 0x8 ;  /* 0x00000008ff757803 */ /* 0x001fcc0000000000 */
[----:B------:R-:W-:Y:S05]  /*3010*/  @!P0 BRA `(.L_x_39) ;  /* 0x0000000000048947 */ /* 0x000fea0003800000 */
[----:B------:R0:W5:Y:S02]  /*3020*/  LDG.E.LTC128B R120, desc[UR36][R8.64+0x20] ;  /* 0x0000202408787981 */ /* 0x000164000c1e1920 */
.L_x_39:
[----:B------:R-:W-:Y:S05]  /*3030*/  BSYNC B1 ;  /* 0x0000000000017941 */ /* 0x000fea0003800000 */
.L_x_38:
[----:B---3-5:R-:W-:Y:S01]  /*3040*/  FMUL R59, R120, R91 ;  /* 0x0000005b783b7220 */ /* 0x028fe20000400000 */
[----:B------:R-:W-:Y:S01]  /*3050*/  @P0 IMAD.MOV.U32 R58, RZ, RZ, R104 ;  /* 0x000000ffff3a0224 */ /* 0x000fe200078e0068 */
[----:B------:R-:W-:Y:S01]  /*3060*/  ISETP.GT.AND P1, PT, R3, RZ, P3 ;  /* 0x000000ff0300720c */ /* 0x000fe20001f24270 */
[----:B------:R-:W-:Y:S01]  /*3070*/  BSSY B1, `(.L_x_40) ;  /* 0x0000006000017945 */ /* 0x000fe20003800000 */
[----:B------:R-:W-:Y:S01]  /*3080*/  FFMA R107, R60, R90, R59 ;  /* 0x0000005a3c6b7223 */ /* 0x000fe2000000003b */
[----:B------:R-:W-:-:S05]  /*3090*/  @P0 IMAD.MOV.U32 R59, RZ, RZ, R105 ;  /* 0x000000ffff3b0224 */ /* 0x000fca00078e0069 */
[----:B------:R3:W-:Y:S05]  /*30a0*/  @P0 STG.E desc[UR36][R58.64+0x20], R107 ;  /* 0x0000206b3a000986 */ /* 0x0007ea000c101924 */
[----:B------:R-:W-:Y:S05]  /*30b0*/  @!P1 BRA `(.L_x_41) ;  /* 0x0000000000049947 */ /* 0x000fea0003800000 */
[----:B------:R4:W5:Y:S02]  /*30c0*/  LDG.E.LTC128B R120, desc[UR36][R8.64+0x24] ;  /* 0x0000242408787981 */ /* 0x000964000c1e1920 */
.L_x_41:
[----:B------:R-:W-:Y:S05]  /*30d0*/  BSYNC B1 ;  /* 0x0000000000017941 */ /* 0x000fea0003800000 */
.L_x_40:
[----:B---3-5:R-:W-:Y:S01]  /*30e0*/  FMUL R58, R120, R91 ;  /* 0x0000005b783a7220 */ /* 0x028fe20000400000 */
[----:B------:R-:W-:Y:S01]  /*30f0*/  @P1 IMAD.MOV.U32 R59, RZ, RZ, R105 ;  /* 0x000000ffff3b1224 */ /* 0x000fe200078e0069 */
[----:B------:R-:W-:Y:S01]  /*3100*/  ISETP.GT.AND P0, PT, R3, 0x8, P4 ;  /* 0x000000080300780c */ /* 0x000fe20002704270 */
[----:B------:R-:W-:Y:S01]  /*3110*/  BSSY B1, `(.L_x_42) ;  /* 0x0000006000017945 */ /* 0x000fe20003800000 */
[----:B------:R-:W-:Y:S01]  /*3120*/  FFMA R61, R61, R90, R58 ;  /* 0x0000005a3d3d7223 */ /* 0x000fe2000000003a */
[----:B------:R-:W-:-:S05]  /*3130*/  @P1 MOV R58, R104 ;  /* 0x00000068003a1202 */ /* 0x000fca0000000f00 */
[----:B------:R3:W-:Y:S05]  /*3140*/  @P1 STG.E desc[UR36][R58.64+0x24], R61 ;  /* 0x0000243d3a001986 */ /* 0x0007ea000c101924 */
[----:B------:R-:W-:Y:S05]  /*3150*/  @!P0 BRA `(.L_x_43) ;  /* 0x0000000000048947 */ /* 0x000fea0003800000 */
[----:B------:R0:W5:Y:S02]  /*3160*/  LDG.E.LTC128B R120, desc[UR36][R20.64+0x20] ;  /* 0x0000202414787981 */ /* 0x000164000c1e1920 */
.L_x_43:
[----:B------:R-:W-:Y:S05]  /*3170*/  BSYNC B1 ;  /* 0x0000000000017941 */ /* 0x000fea0003800000 */
.L_x_42:
[----:B---3-5:R-:W-:Y:S01]  /*3180*/  FMUL R59, R120, R91 ;  /* 0x0000005b783b7220 */ /* 0x028fe20000400000 */
[----:B------:R-:W-:Y:S01]  /*3190*/  ISETP.GT.AND P1, PT, R3, 0x8, P3 ;  /* 0x000000080300780c */ /* 0x000fe20001f24270 */
[----:B------:R-:W-:Y:S02]  /*31a0*/  BSSY B1, `(.L_x_44) ;  /* 0x0000005000017945 */ /* 0x000fe40003800000 */
[----:B------:R-:W-:-:S05]  /*31b0*/  FFMA R59, R62, R90, R59 ;  /* 0x0000005a3e3b7223 */ /* 0x000fca000000003b */
[----:B------:R3:W-:Y:S05]  /*31c0*/  @P0 STG.E desc[UR36][R56.64+0x20], R59 ;  /* 0x0000203b38000986 */ /* 0x0007ea000c101924 */
[----:B------:R-:W-:Y:S05]  /*31d0*/  @!P1 BRA `(.L_x_45) ;  /* 0x0000000000049947 */ /* 0x000fea0003800000 */
[----:B------:R0:W5:Y:S02]  /*31e0*/  LDG.E.LTC128B R120, desc[UR36][R20.64+0x24] ;  /* 0x0000242414787981 */ /* 0x000164000c1e1920 */
.L_x_45:
[----:B------:R-:W-:Y:S05]  /*31f0*/  BSYNC B1 ;  /* 0x0000000000017941 */ /* 0x000fea0003800000 */
.L_x_44:
[----:B-----5:R-:W-:Y:S01]  /*3200*/  FMUL R58, R120, R91 ;  /* 0x0000005b783a7220 */ /* 0x020fe20000400000 */
[----:B------:R-:W-:Y:S01]  /*3210*/  IADD3 R121, P0, R114, 0x80, RZ ;  /* 0x0000008072797810 */ /* 0x000fe20007f1e0ff */
[----:B------:R-:W-:Y:S01]  /*3220*/  BSSY B1, `(.L_x_46) ;  /* 0x000000c000017945 */ /* 0x000fe20003800000 */
[----:B------:R-:W-:Y:S01]  /*3230*/  ISETP.GT.AND P2, PT, R4, 0x10, PT ;  /* 0x000000100400780c */ /* 0x000fe20003f44270 */
[----:B------:R-:W-:Y:S02]  /*3240*/  FFMA R63, R63, R90, R58 ;  /* 0x0000005a3f3f7223 */ /* 0x000fe4000000003a */
[----:B------:R-:W-:Y:S01]  /*3250*/  IMAD.X R115, RZ, RZ, R115, P0 ;  /* 0x000000ffff737224 */ /* 0x000fe200000e0673 */
[----:B------:R-:W-:Y:S02]  /*3260*/  ISETP.GT.AND P0, PT, R3, RZ, P2 ;  /* 0x000000ff0300720c */ /* 0x000fe40001704270 */
[----:B------:R0:W-:Y:S01]  /*3270*/  @P1 STG.E desc[UR36][R56.64+0x24], R63 ;  /* 0x0000243f38001986 */ /* 0x0001e2000c101924 */
[----:B------:R-:W-:Y:S01]  /*3280*/  IMAD R58, R115, R14, RZ ;  /* 0x0000000e733a7224 */ /* 0x000fe200078e02ff */
[----:B------:R-:W-:-:S03]  /*3290*/  P2R R114, PR, RZ, 0x4 ;  /* 0x00000004ff727803 */ /* 0x000fc60000000000 */
[C---:B------:R-:W-:Y:S02]  /*32a0*/  IMAD R107, R121.reuse, R15, R58 ;  /* 0x0000000f796b7224 */ /* 0x040fe400078e023a */
[----:B---3--:R-:W-:-:S04]  /*32b0*/  IMAD.WIDE.U32 R58, R121, R14, R10 ;  /* 0x0000000e793a7225 */ /* 0x008fc800078e000a */
[----:B------:R-:W-:Y:S05]  /*32c0*/  @!P0 BRA `(.L_x_47) ;  /* 0x0000000000048947 */ /* 0x000fea0003800000 */
[----:B------:R3:W5:Y:S02]  /*32d0*/  LDG.E.LTC128B R120, desc[UR36][R8.64+0x40] ;  /* 0x0000402408787981 */ /* 0x000764000c1e1920 */
.L_x_47:
[----:B------:R-:W-:Y:S05]  /*32e0*/  BSYNC B1 ;  /* 0x0000000000017941 */ /* 0x000fea0003800000 */
.L_x_46:
[----:B-----5:R-:W-:Y:S01]  /*32f0*/  FMUL R15, R120, R91 ;  /* 0x0000005b780f7220 */ /* 0x020fe20000400000 */
[----:B------:R-:W-:Y:S01]  /*3300*/  IMAD.IADD R59, R107, 0x1, R59 ;  /* 0x000000016b3b7824 */ /* 0x000fe200078e023b */
[----:B------:R-:W-:Y:S01]  /*3310*/  ISETP.GT.AND P1, PT, R4, 0x11, PT ;  /* 0x000000110400780c */ /* 0x000fe20003f24270 */
[----:B------:R-:W-:-:S04]  /*3320*/  IMAD.WIDE.U32 R60, R121, R14, R108 ;  /* 0x0000000e793c7225 */ /* 0x000fc800078e006c */
[----:B------:R-:W-:Y:S01]  /*3330*/  FFMA R111, R64, R90, R15 ;  /* 0x0000005a406f7223 */ /* 0x000fe2000000000f */
[----:B------:R-:W-:Y:S01]  /*3340*/  BSSY B1, `(.L_x_48) ;  /* 0x0000019000017945 */ /* 0x000fe20003800000 */
[----:B0-----:R-:W-:-:S03]  /*3350*/  IMAD.WIDE.U32 R62, R23, R106, R58 ;  /* 0x0000006a173e7225 */ /* 0x001fc600078e003a */
[----:B------:R0:W-:Y:S01]  /*3360*/  @P0 STG.E desc[UR36][R104.64+0x40], R111 ;  /* 0x0000406f68000986 */ /* 0x0001e2000c101924 */
[----:B------:R-:W-:Y:S01]  /*3370*/  LEA R58, P0, R60, R12, 0x2 ;  /* 0x0000000c3c3a7211 */ /* 0x000fe200078010ff */
[----:B------:R-:W-:Y:S02]  /*3380*/  IMAD.IADD R15, R61, 0x1, R107 ;  /* 0x000000013d0f7824 */ /* 0x000fe400078e026b */
[----:B------:R-:W-:-:S03]  /*3390*/  IMAD.WIDE.U32 R112, R121, R14, R112 ;  /* 0x0000000e79707225 */ /* 0x000fc600078e0070 */
[----:B------:R-:W-:Y:S01]  /*33a0*/  LEA.HI.X R59, R60, R13, R15, 0x2, P0 ;  /* 0x0000000d3c3b7211 */ /* 0x000fe200000f140f */
[----:B------:R-:W-:Y:S01]  /*33b0*/  IMAD.IADD R15, R123, 0x1, R63 ;  /* 0x000000017b0f7824 */ /* 0x000fe200078e023f */
[----:B------:R-:W-:Y:S01]  /*33c0*/  LEA R14, P0, R62, R12, 0x2 ;  /* 0x0000000c3e0e7211 */ /* 0x000fe200078010ff */
[----:B------:R-:W-:-:S03]  /*33d0*/  IMAD.IADD R107, R107, 0x1, R113 ;  /* 0x000000016b6b7824 */ /* 0x000fc600078e0271 */
[----:B------:R-:W-:Y:S02]  /*33e0*/  LEA.HI.X R15, R62, R13, R15, 0x2, P0 ;  /* 0x0000000d3e0f7211 */ /* 0x000fe400000f140f */
[----:B------:R-:W-:-:S05]  /*33f0*/  IADD3 R110, P0, R110, R112, RZ ;  /* 0x000000706e6e7210 */ /* 0x000fca0007f1e0ff */
[----:B------:R-:W-:Y:S01]  /*3400*/  IMAD.X R108, R107, 0x1, R109, P0 ;  /* 0x000000016b6c7824 */ /* 0x000fe200000e066d */
[----:B------:R-:W-:-:S05]  /*3410*/  IADD3 R10, P0, R10, R112, RZ ;  /* 0x000000700a0a7210 */ /* 0x000fca0007f1e0ff */
[----:B------:R-:W-:Y:S02]  /*3420*/  IMAD.X R11, R11, 0x1, R107, P0 ;  /* 0x000000010b0b7824 */ /* 0x000fe400000e066b */
[----:B------:R-:W-:Y:S01]  /*3430*/  IMAD.WIDE.U32 R106, R23, R106, R10 ;  /* 0x0000006a176a7225 */ /* 0x000fe200078e000a */
[----:B------:R-:W-:-:S04]  /*3440*/  LEA R10, P0, R110, R12, 0x2 ;  /* 0x0000000c6e0a7211 */ /* 0x000fc800078010ff */
[----:B------:R-:W-:Y:S02]  /*3450*/  LEA.HI.X R11, R110, R13, R108, 0x2, P0 ;  /* 0x0000000d6e0b7211 */ /* 0x000fe400000f146c */
[----:B------:R-:W-:Y:S02]  /*3460*/  IADD3 R23, R123, R107, RZ ;  /* 0x0000006b7b177210 */ /* 0x000fe40007ffe0ff */
[C---:B------:R-:W-:Y:S02]  /*3470*/  LEA R12, P0, R106.reuse, R12, 0x2 ;  /* 0x0000000c6a0c7211 */ /* 0x040fe400078010ff */
[----:B------:R-:W-:Y:S02]  /*3480*/  P2R R107, PR, RZ, 0x2 ;  /* 0x00000002ff6b7803 */ /* 0x000fe40000000000 */
[----:B------:R-:W-:Y:S02]  /*3490*/  LEA.HI.X R13, R106, R13, R23, 0x2, P0 ;  /* 0x0000000d6a0d7211 */ /* 0x000fe400000f1417 */
[----:B------:R-:W-:-:S13]  /*34a0*/  ISETP.GT.AND P0, PT, R3, RZ, P1 ;  /* 0x000000ff0300720c */ /* 0x000fda0000f04270 */
[----:B0-----:R-:W-:Y:S05]  /*34b0*/  @!P0 BRA `(.L_x_49) ;  /* 0x0000000000048947 */ /* 0x001fea0003800000 */
[----:B------:R0:W5:Y:S02]  /*34c0*/  LDG.E.LTC128B R120, desc[UR36][R8.64+0x44] ;  /* 0x0000442408787981 */ /* 0x000164000c1e1920 */
.L_x_49:
[----:B------:R-:W-:Y:S05]  /*34d0*/  BSYNC B1 ;  /* 0x0000000000017941 */ /* 0x000fea0003800000 */
.L_x_48:
[----:B-----5:R-:W-:Y:S01]  /*34e0*/  FMUL R60, R120, R91 ;  /* 0x0000005b783c7220 */ /* 0x020fe20000400000 */
[----:B------:R-:W-:Y:S01]  /*34f0*/  @P0 IMAD.MOV.U32 R61, RZ, RZ, R105 ;  /* 0x000000ffff3d0224 */ /* 0x000fe200078e0069 */
[----:B------:R-:W-:Y:S02]  /*3500*/  BSSY B1, `(.L_x_50) ;  /* 0x0000007000017945 */ /* 0x000fe40003800000 */
[----:B------:R-:W-:Y:S01]  /*3510*/  FFMA R65, R65, R90, R60 ;  /* 0x0000005a41417223 */ /* 0x000fe2000000003c */
[----:B------:R-:W-:-:S05]  /*3520*/  @P0 IMAD.MOV.U32 R60, RZ, RZ, R104 ;  /* 0x000000ffff3c0224 */ /* 0x000fca00078e0068 */
[----:B------:R0:W-:Y:S01]  /*3530*/  @P0 STG.E desc[UR36][R60.64+0x44], R65 ;  /* 0x000044413c000986 */ /* 0x0001e2000c101924 */
[----:B------:R-:W-:-:S13]  /*3540*/  ISETP.GT.AND P0, PT, R3, 0x8, P2 ;  /* 0x000000080300780c */ /* 0x000fda0001704270 */
[----:B0-----:R-:W-:Y:S05]  /*3550*/  @!P0 BRA `(.L_x_51) ;  /* 0x0000000000048947 */ /* 0x001fea0003800000 */
[----:B------:R0:W5:Y:S02]  /*3560*/  LDG.E.LTC128B R120, desc[UR36][R20.64+0x40] ;  /* 0x0000402414787981 */ /* 0x000164000c1e1920 */
.L_x_51:
[----:B------:R-:W-:Y:S05]  /*3570*/  BSYNC B1 ;  /* 0x0000000000017941 */ /* 0x000fea0003800000 */
.L_x_50:
[----:B-----5:R-:W-:Y:S01]  /*3580*/  FMUL R23, R120, R91 ;  /* 0x0000005b78177220 */ /* 0x020fe20000400000 */
[----:B------:R-:W-:Y:S03]  /*3590*/  BSSY B1, `(.L_x_52) ;  /* 0x0000006000017945 */ /* 0x000fe60003800000 */
[----:B------:R-:W-:-:S05]  /*35a0*/  FFMA R23, R66, R90, R23 ;  /* 0x0000005a42177223 */ /* 0x000fca0000000017 */
[----:B------:R0:W-:Y:S01]  /*35b0*/  @P0 STG.E desc[UR36][R56.64+0x40], R23 ;  /* 0x0000401738000986 */ /* 0x0001e2000c101924 */
[----:B------:R-:W-:-:S13]  /*35c0*/  ISETP.GT.AND P0, PT, R3, 0x8, P1 ;  /* 0x000000080300780c */ /* 0x000fda0000f04270 */
[----:B0-----:R-:W-:Y:S05]  /*35d0*/  @!P0 BRA `(.L_x_53) ;  /* 0x0000000000048947 */ /* 0x001fea0003800000 */
[----:B------:R0:W5:Y:S02]  /*35e0*/  LDG.E.LTC128B R120, desc[UR36][R20.64+0x44] ;  /* 0x0000442414787981 */ /* 0x000164000c1e1920 */
.L_x_53:
[----:B------:R-:W-:Y:S05]  /*35f0*/  BSYNC B1 ;  /* 0x0000000000017941 */ /* 0x000fea0003800000 */
.L_x_52:
[----:B-----5:R-:W-:Y:S01]  /*3600*/  FMUL R60, R120, R91 ;  /* 0x0000005b783c7220 */ /* 0x020fe20000400000 */
[----:B------:R-:W-:Y:S01]  /*3610*/  ISETP.GT.AND P2, PT, R4, 0x18, PT ;  /* 0x000000180400780c */ /* 0x000fe20003f44270 */
[----:B------:R-:W-:Y:S02]  /*3620*/  BSSY B1, `(.L_x_54) ;  /* 0x0000007000017945 */ /* 0x000fe40003800000 */
[----:B------:R-:W-:Y:S01]  /*3630*/  FFMA R67, R67, R90, R60 ;  /* 0x0000005a43437223 */ /* 0x000fe2000000003c */
[----:B------:R-:W-:-:S04]  /*3640*/  P2R R106, PR, RZ, 0x4 ;  /* 0x00000004ff6a7803 */ /* 0x000fc80000000000 */
[----:B------:R0:W-:Y:S01]  /*3650*/  @P0 STG.E desc[UR36][R56.64+0x44], R67 ;  /* 0x0000444338000986 */ /* 0x0001e2000c101924 */
[----:B------:R-:W-:-:S13]  /*3660*/  ISETP.GT.AND P0, PT, R3, RZ, P2 ;  /* 0x000000ff0300720c */ /* 0x000fda0001704270 */
[----:B0-----:R-:W-:Y:S05]  /*3670*/  @!P0 BRA `(.L_x_55) ;  /* 0x0000000000048947 */ /* 0x001fea0003800000 */
[----:B------:R0:W5:Y:S02]  /*3680*/  LDG.E.LTC128B R120, desc[UR36][R8.64+0x60] ;  /* 0x0000602408787981 */ /* 0x000164000c1e1920 */
.L_x_55:
[----:B------:R-:W-:Y:S05]  /*3690*/  BSYNC B1 ;  /* 0x0000000000017941 */ /* 0x000fea0003800000 */
.L_x_54:
[----:B-----5:R-:W-:Y:S01]  /*36a0*/  FMUL R23, R120, R91 ;  /* 0x0000005b78177220 */ /* 0x020fe20000400000 */
[----:B------:R-:W-:Y:S01]  /*36b0*/  @P0 IMAD.MOV.U32 R60, RZ, RZ, R104 ;  /* 0x000000ffff3c0224 */ /* 0x000fe200078e0068 */
[----:B------:R-:W-:Y:S01]  /*36c0*/  ISETP.GT.AND P1, PT, R4, 0x19, PT ;  /* 0x000000190400780c */ /* 0x000fe20003f24270 */
[----:B------:R-:W-:Y:S02]  /*36d0*/  @P0 IMAD.MOV.U32 R61, RZ, RZ, R105 ;  /* 0x000000ffff3d0224 */ /* 0x000fe400078e0069 */
[----:B------:R-:W-:Y:S01]  /*36e0*/  FFMA R23, R68, R90, R23 ;  /* 0x0000005a44177223 */ /* 0x000fe20000000017 */
[----:B------:R-:W-:Y:S01]  /*36f0*/  BSSY B1, `(.L_x_56) ;  /* 0x0000006000017945 */ /* 0x000fe20003800000 */
[----:B------:R-:W-:-:S03]  /*3700*/  P2R R108, PR, RZ, 0x2 ;  /* 0x00000002ff6c7803 */ /* 0x000fc60000000000 */
[----:B------:R0:W-:Y:S01]  /*3710*/  @P0 STG.E desc[UR36][R60.64+0x60], R23 ;  /* 0x000060173c000986 */ /* 0x0001e2000c101924 */
[----:B------:R-:W-:-:S13]  /*3720*/  ISETP.GT.AND P0, PT, R3, RZ, P1 ;  /* 0x000000ff0300720c */ /* 0x000fda0000f04270 */
[----:B0-----:R-:W-:Y:S05]  /*3730*/  @!P0 BRA `(.L_x_57) ;  /* 0x0000000000048947 */ /* 0x001fea0003800000 */
[----:B------:R0:W5:Y:S02]  /*3740*/  LDG.E.LTC128B R120, desc[UR36][R8.64+0x64] ;  /* 0x0000642408787981 */ /* 0x000164000c1e1920 */
.L_x_57:
[----:B------:R-:W-:Y:S05]  /*3750*/  BSYNC B1 ;  /* 0x0000000000017941 */ /* 0x000fea0003800000 */
.L_x_56:
        /* <DEDUP_REMOVED lines=9> */
.L_x_59:
[----:B------:R-:W-:Y:S05]  /*37f0*/  BSYNC B1 ;  /* 0x0000000000017941 */ /* 0x000fea0003800000 */
.L_x_58:
[----:B-----5:R-:W-:Y:S01]  /*3800*/  FMUL R23, R120, R91 ;  /* 0x0000005b78177220 */ /* 0x020fe20000400000 */
[----:B------:R-:W-:Y:S03]  /*3810*/  BSSY B1, `(.L_x_60) ;  /* 0x0000006000017945 */ /* 0x000fe60003800000 */
[----:B------:R-:W-:-:S05]  /*3820*/  FFMA R23, R70, R90, R23 ;  /* 0x0000005a46177223 */ /* 0x000fca0000000017 */
[----:B------:R0:W-:Y:S01]  /*3830*/  @P0 STG.E desc[UR36][R56.64+0x60], R23 ;  /* 0x0000601738000986 */ /* 0x0001e2000c101924 */
[----:B------:R-:W-:-:S13]  /*3840*/  ISETP.GT.AND P0, PT, R3, 0x8, P1 ;  /* 0x000000080300780c */ /* 0x000fda0000f04270 */
[----:B0-----:R-:W-:Y:S05]  /*3850*/  @!P0 BRA `(.L_x_61) ;  /* 0x0000000000048947 */ /* 0x001fea0003800000 */
[----:B------:R0:W5:Y:S02]  /*3860*/  LDG.E.LTC128B R120, desc[UR36][R20.64+0x64] ;  /* 0x0000642414787981 */ /* 0x000164000c1e1920 */
.L_x_61:
[----:B------:R-:W-:Y:S05]  /*3870*/  BSYNC B1 ;  /* 0x0000000000017941 */ /* 0x000fea0003800000 */
.L_x_60:
        /* <DEDUP_REMOVED lines=9> */
.L_x_63:
[----:B------:R-:W-:Y:S05]  /*3910*/  BSYNC B1 ;  /* 0x0000000000017941 */ /* 0x000fea0003800000 */
.L_x_62:
        /* <DEDUP_REMOVED lines=11> */
.L_x_65:
[----:B------:R-:W-:Y:S05]  /*39d0*/  BSYNC B1 ;  /* 0x0000000000017941 */ /* 0x000fea0003800000 */
.L_x_64:
[----:B-----5:R-:W-:Y:S01]  /*39e0*/  FMUL R60, R120, R91 ;  /* 0x0000005b783c7220 */ /* 0x020fe20000400000 */
[----:B------:R-:W-:Y:S01]  /*39f0*/  @P0 IMAD.MOV.U32 R61, RZ, RZ, R105 ;  /* 0x000000ffff3d0224 */ /* 0x000fe200078e0069 */
[----:B------:R-:W-:Y:S02]  /*3a00*/  BSSY B1, `(.L_x_66) ;  /* 0x0000007000017945 */ /* 0x000fe40003800000 */
[----:B------:R-:W-:Y:S01]  /*3a10*/  FFMA R73, R73, R90, R60 ;  /* 0x0000005a49497223 */ /* 0x000fe2000000003c */
[----:B------:R-:W-:-:S05]  /*3a20*/  @P0 MOV R60, R104 ;  /* 0x00000068003c0202 */ /* 0x000fca0000000f00 */
[----:B------:R0:W-:Y:S01]  /*3a30*/  @P0 STG.E desc[UR36][R60.64+0x84], R73 ;  /* 0x000084493c000986 */ /* 0x0001e2000c101924 */
[----:B------:R-:W-:-:S13]  /*3a40*/  ISETP.GT.AND P0, PT, R3, 0x8, P2 ;  /* 0x000000080300780c */ /* 0x000fda0001704270 */
[----:B0-----:R-:W-:Y:S05]  /*3a50*/  @!P0 BRA `(.L_x_67) ;  /* 0x0000000000048947 */ /* 0x001fea0003800000 */
[----:B------:R0:W5:Y:S02]  /*3a60*/  LDG.E.LTC128B R120, desc[UR36][R20.64+0x80] ;  /* 0x0000802414787981 */ /* 0x000164000c1e1920 */
.L_x_67:
[----:B------:R-:W-:Y:S05]  /*3a70*/  BSYNC B1 ;  /* 0x0000000000017941 */ /* 0x000fea0003800000 */
.L_x_66:
[----:B-----5:R-:W-:Y:S01]  /*3a80*/  FMUL R23, R120, R91 ;  /* 0x0000005b78177220 */ /* 0x020fe20000400000 */
[----:B------:R-:W-:Y:S03]  /*3a90*/  BSSY B1, `(.L_x_68) ;  /* 0x0000006000017945 */ /* 0x000fe60003800000 */
[----:B------:R-:W-:-:S05]  /*3aa0*/  FFMA R23, R74, R90, R23 ;  /* 0x0000005a4a177223 */ /* 0x000fca0000000017 */
[----:B------:R0:W-:Y:S01]  /*3ab0*/  @P0 STG.E desc[UR36][R56.64+0x80], R23 ;  /* 0x0000801738000986 */ /* 0x0001e2000c101924 */
[----:B------:R-:W-:-:S13]  /*3ac0*/  ISETP.GT.AND P0, PT, R3, 0x8, P1 ;  /* 0x000000080300780c */ /* 0x000fda0000f04270 */
[----:B0-----:R-:W-:Y:S05]  /*3ad0*/  @!P0 BRA `(.L_x_69) ;  /* 0x0000000000048947 */ /* 0x001fea0003800000 */
[----:B------:R0:W5:Y:S02]  /*3ae0*/  LDG.E.LTC128B R120, desc[UR36][R20.64+0x84] ;  /* 0x0000842414787981 */ /* 0x000164000c1e1920 */
.L_x_69:
[----:B------:R-:W-:Y:S05]  /*3af0*/  BSYNC B1 ;  /* 0x0000000000017941 */ /* 0x000fea0003800000 */
.L_x_68:
        /* <DEDUP_REMOVED lines=9> */
.L_x_71:
[----:B------:R-:W-:Y:S05]  /*3b90*/  BSYNC B1 ;  /* 0x0000000000017941 */ /* 0x000fea0003800000 */
.L_x_70:
[----:B-----5:R-:W-:Y:S01]  /*3ba0*/  FMUL R23, R120, R91 ;  /* 0x0000005b78177220 */ /* 0x020fe20000400000 */
[----:B------:R-:W-:Y:S01]  /*3bb0*/  @P0 IMAD.MOV.U32 R60, RZ, RZ, R104 ;  /* 0x000000ffff3c0224 */ /* 0x000fe200078e0068 */
[----:B------:R-:W-:Y:S01]  /*3bc0*/  ISETP.GT.AND P5, PT, R4, 0x29, PT ;  /* 0x000000290400780c */ /* 0x000fe20003fa4270 */
[----:B------:R-:W-:Y:S02]  /*3bd0*/  @P0 IMAD.MOV.U32 R61, RZ, RZ, R105 ;  /* 0x000000ffff3d0224 */ /* 0x000fe400078e0069 */
[----:B------:R-:W-:Y:S01]  /*3be0*/  FFMA R23, R76, R90, R23 ;  /* 0x0000005a4c177223 */ /* 0x000fe20000000017 */
[----:B------:R-:W-:Y:S04]  /*3bf0*/  BSSY B1, `(.L_x_72) ;  /* 0x0000006000017945 */ /* 0x000fe80003800000 */
[----:B------:R1:W-:Y:S01]  /*3c00*/  @P0 STG.E desc[UR36][R60.64+0xa0], R23 ;  /* 0x0000a0173c000986 */ /* 0x0003e2000c101924 */
[----:B------:R-:W-:-:S02]  /*3c10*/  ISETP.GT.AND P0, PT, R3, RZ, P5 ;  /* 0x000000ff0300720c */ /* 0x000fc40002f04270 */
[----:B-1----:R-:W-:-:S11]  /*3c20*/  P2R R23, PR, RZ, 0x20 ;  /* 0x00000020ff177803 */ /* 0x002fd60000000000 */
[----:B------:R-:W-:Y:S05]  /*3c30*/  @!P0 BRA `(.L_x_73) ;  /* 0x0000000000048947 */ /* 0x000fea0003800000 */
[----:B------:R1:W5:Y:S02]  /*3c40*/  LDG.E.LTC128B R120, desc[UR36][R8.64+0xa4] ;  /* 0x0000a42408787981 */ /* 0x000364000c1e1920 */
.L_x_73:
[----:B------:R-:W-:Y:S05]  /*3c50*/  BSYNC B1 ;  /* 0x0000000000017941 */ /* 0x000fea0003800000 */
.L_x_72:
        /* <DEDUP_REMOVED lines=9> */
.L_x_75:
[----:B------:R-:W-:Y:S05]  /*3cf0*/  BSYNC B1 ;  /* 0x0000000000017941 */ /* 0x000fea0003800000 */
.L_x_74:
[----:B-----5:R-:W-:Y:S01]  /*3d00*/  FMUL R23, R120, R91 ;  /* 0x0000005b78177220 */ /* 0x020fe20000400000 */
[----:B------:R-:W-:Y:S03]  /*3d10*/  BSSY B1, `(.L_x_76) ;  /* 0x0000006000017945 */ /* 0x000fe60003800000 */
[----:B------:R-:W-:-:S05]  /*3d20*/  FFMA R23, R78, R90, R23 ;  /* 0x0000005a4e177223 */ /* 0x000fca0000000017 */
[----:B------:R0:W-:Y:S01]  /*3d30*/  @P0 STG.E desc[UR36][R56.64+0xa0], R23 ;  /* 0x0000a01738000986 */ /* 0x0001e2000c101924 */
[----:B------:R-:W-:-:S13]  /*3d40*/  ISETP.GT.AND P0, PT, R3, 0x8, P5 ;  /* 0x000000080300780c */ /* 0x000fda0002f04270 */
[----:B0-----:R-:W-:Y:S05]  /*3d50*/  @!P0 BRA `(.L_x_77) ;  /* 0x0000000000048947 */ /* 0x001fea0003800000 */
[----:B------:R0:W5:Y:S02]  /*3d60*/  LDG.E.LTC128B R120, desc[UR36][R20.64+0xa4] ;  /* 0x0000a42414787981 */ /* 0x000164000c1e1920 */
.L_x_77:
[----:B------:R-:W-:Y:S05]  /*3d70*/  BSYNC B1 ;  /* 0x0000000000017941 */ /* 0x000fea0003800000 */
.L_x_76:
[----:B-----5:R-:W-:Y:S01]  /*3d80*/  FMUL R60, R120, R91 ;  /* 0x0000005b783c7220 */ /* 0x020fe20000400000 */
[----:B------:R-:W-:Y:S01]  /*3d90*/  ISETP.GT.AND P3, PT, R4, 0x30, PT ;  /* 0x000000300400780c */ /* 0x000fe20003f64270 */
[----:B------:R-:W-:Y:S02]  /*3da0*/  BSSY B1, `(.L_x_78) ;  /* 0x0000006000017945 */ /* 0x000fe40003800000 */
[----:B------:R-:W-:-:S05]  /*3db0*/  FFMA R79, R79, R90, R60 ;  /* 0x0000005a4f4f7223 */ /* 0x000fca000000003c */
[----:B------:R0:W-:Y:S01]  /*3dc0*/  @P0 STG.E desc[UR36][R56.64+0xa4], R79 ;  /* 0x0000a44f38000986 */ /* 0x0001e2000c101924 */
[----:B------:R-:W-:-:S13]  /*3dd0*/  ISETP.GT.AND P0, PT, R3, RZ, P3 ;  /* 0x000000ff0300720c */ /* 0x000fda0001f04270 */
[----:B0-----:R-:W-:Y:S05]  /*3de0*/  @!P0 BRA `(.L_x_79) ;  /* 0x0000000000048947 */ /* 0x001fea0003800000 */
[----:B------:R0:W5:Y:S02]  /*3df0*/  LDG.E.LTC128B R120, desc[UR36][R8.64+0xc0] ;  /* 0x0000c02408787981 */ /* 0x000164000c1e1920 */
.L_x_79:
[----:B------:R-:W-:Y:S05]  /*3e00*/  BSYNC B1 ;  /* 0x0000000000017941 */ /* 0x000fea0003800000 */
.L_x_78:
[----:B-----5:R-:W-:Y:S01]  /*3e10*/  FMUL R23, R120, R91 ;  /* 0x0000005b78177220 */ /* 0x020fe20000400000 */
[----:B------:R-:W-:Y:S01]  /*3e20*/  @P0 IMAD.MOV.U32 R60, RZ, RZ, R104 ;  /* 0x000000ffff3c0224 */ /* 0x000fe200078e0068 */
[----:B------:R-:W-:Y:S01]  /*3e30*/  ISETP.GT.AND P2, PT, R4, 0x31, PT ;  /* 0x000000310400780c */ /* 0x000fe20003f44270 */
[----:B------:R-:W-:Y:S02]  /*3e40*/  @P0 IMAD.MOV.U32 R61, RZ, RZ, R105 ;  /* 0x000000ffff3d0224 */ /* 0x000fe400078e0069 */
[----:B------:R-:W-:Y:S01]  /*3e50*/  FFMA R23, R80, R90, R23 ;  /* 0x0000005a50177223 */ /* 0x000fe20000000017 */
[----:B------:R-:W-:Y:S04]  /*3e60*/  BSSY B1, `(.L_x_80) ;  /* 0x0000005000017945 */ /* 0x000fe80003800000 */
[----:B------:R0:W-:Y:S01]  /*3e70*/  @P0 STG.E desc[UR36][R60.64+0xc0], R23 ;  /* 0x0000c0173c000986 */ /* 0x0001e2000c101924 */
[----:B------:R-:W-:-:S13]  /*3e80*/  ISETP.GT.AND P0, PT, R3, RZ, P2 ;  /* 0x000000ff0300720c */ /* 0x000fda0001704270 */
[----:B0-----:R-:W-:Y:S05]  /*3e90*/  @!P0 BRA `(.L_x_81) ;  /* 0x0000000000048947 */ /* 0x001fea0003800000 */
[----:B------:R0:W5:Y:S02]  /*3ea0*/  LDG.E.LTC128B R120, desc[UR36][R8.64+0xc4] ;  /* 0x0000c42408787981 */ /* 0x000164000c1e1920 */
.L_x_81:
[----:B------:R-:W-:Y:S05]  /*3eb0*/  BSYNC B1 ;  /* 0x0000000000017941 */ /* 0x000fea0003800000 */
.L_x_80:
[----:B-----5:R-:W-:Y:S01]  /*3ec0*/  FMUL R60, R120, R91 ;  /* 0x0000005b783c7220 */ /* 0x020fe20000400000 */
[----:B------:R-:W-:Y:S01]  /*3ed0*/  @P0 MOV R61, R105 ;  /* 0x00000069003d0202 */ /* 0x000fe20000000f00 */
[----:B------:R-:W-:Y:S02]  /*3ee0*/  BSSY B1, `(.L_x_82) ;  /* 0x0000007000017945 */ /* 0x000fe40003800000 */
[----:B------:R-:W-:Y:S01]  /*3ef0*/  FFMA R81, R81, R90, R60 ;  /* 0x0000005a51517223 */ /* 0x000fe2000000003c */
[----:B------:R-:W-:-:S05]  /*3f00*/  @P0 IMAD.MOV.U32 R60, RZ, RZ, R104 ;  /* 0x000000ffff3c0224 */ /* 0x000fca00078e0068 */
[----:B------:R0:W-:Y:S01]  /*3f10*/  @P0 STG.E desc[UR36][R60.64+0xc4], R81 ;  /* 0x0000c4513c000986 */ /* 0x0001e2000c101924 */
[----:B------:R-:W-:-:S13]  /*3f20*/  ISETP.GT.AND P0, PT, R3, 0x8, P3 ;  /* 0x000000080300780c */ /* 0x000fda0001f04270 */
[----:B0-----:R-:W-:Y:S05]  /*3f30*/  @!P0 BRA `(.L_x_83) ;  /* 0x0000000000048947 */ /* 0x001fea0003800000 */
[----:B------:R0:W5:Y:S02]  /*3f40*/  LDG.E.LTC128B R120, desc[UR36][R20.64+0xc0] ;  /* 0x0000c02414787981 */ /* 0x000164000c1e1920 */
.L_x_83:
[----:B------:R-:W-:Y:S05]  /*3f50*/  BSYNC B1 ;  /* 0x0000000000017941 */ /* 0x000fea0003800000 */
.L_x_82:
[----:B-----5:R-:W-:Y:S01]  /*3f60*/  FMUL R23, R120, R91 ;  /* 0x0000005b78177220 */ /* 0x020fe20000400000 */
[----:B------:R-:W-:Y:S03]  /*3f70*/  BSSY B1, `(.L_x_84) ;  /* 0x0000006000017945 */ /* 0x000fe60003800000 */
[----:B------:R-:W-:-:S05]  /*3f80*/  FFMA R23, R82, R90, R23 ;  /* 0x0000005a52177223 */ /* 0x000fca0000000017 */
[----:B------:R0:W-:Y:S01]  /*3f90*/  @P0 STG.E desc[UR36][R56.64+0xc0], R23 ;  /* 0x0000c01738000986 */ /* 0x0001e2000c101924 */
[----:B------:R-:W-:-:S13]  /*3fa0*/  ISETP.GT.AND P0, PT, R3, 0x8, P2 ;  /* 0x000000080300780c */ /* 0x000fda0001704270 */
[----:B0-----:R-:W-:Y:S05]  /*3fb0*/  @!P0 BRA `(.L_x_85) ;  /* 0x0000000000048947 */ /* 0x001fea0003800000 */
[----:B------:R0:W5:Y:S02]  /*3fc0*/  LDG.E.LTC128B R120, desc[UR36][R20.64+0xc4] ;  /* 0x0000c42414787981 */ /* 0x000164000c1e1920 */
.L_x_85:
[----:B------:R-:W-:Y:S05]  /*3fd0*/  BSYNC B1 ;  /* 0x0000000000017941 */ /* 0x000fea0003800000 */
.L_x_84:
        /* <DEDUP_REMOVED lines=8> */
.L_x_87:
[----:B------:R-:W-:Y:S05]  /*4060*/  BSYNC B1 ;  /* 0x0000000000017941 */ /* 0x000fea0003800000 */
.L_x_86:
[----:B-----5:R-:W-:Y:S01]  /*4070*/  FMUL R23, R120, R91 ;  /* 0x0000005b78177220 */ /* 0x020fe20000400000 */
[----:B------:R-:W-:Y:S01]  /*4080*/  @P0 IMAD.MOV.U32 R66, RZ, RZ, R104 ;  /* 0x000000ffff420224 */ /* 0x000fe200078e0068 */
[----:B------:R-:W-:Y:S01]  /*4090*/  BSSY B1, `(.L_x_88) ;  /* 0x000000e000017945 */ /* 0x000fe20003800000 */
[----:B------:R-:W-:Y:S02]  /*40a0*/  @P0 IMAD.MOV.U32 R67, RZ, RZ, R105 ;  /* 0x000000ffff430224 */ /* 0x000fe400078e0069 */
[----:B------:R-:W-:-:S05]  /*40b0*/  FFMA R23, R84, R90, R23 ;  /* 0x0000005a54177223 */ /* 0x000fca0000000017 */
[----:B------:R0:W-:Y:S01]  /*40c0*/  @P0 STG.E desc[UR36][R66.64+0xe0], R23 ;  /* 0x0000e01742000986 */ /* 0x0001e2000c101924 */
[----:B------:R-:W-:-:S05]  /*40d0*/  IADD3 R62, P0, R103, R56, RZ ;  /* 0x00000038673e7210 */ /* 0x000fca0007f1e0ff */
[----:B------:R-:W-:Y:S01]  /*40e0*/  IMAD.X R63, R5, 0x1, R57, P0 ;  /* 0x00000001053f7824 */ /* 0x000fe200000e0639 */
[----:B------:R-:W-:-:S05]  /*40f0*/  IADD3 R64, P0, R103, R56, RZ ;  /* 0x0000003867407210 */ /* 0x000fca0007f1e0ff */
[----:B------:R-:W-:Y:S01]  /*4100*/  IMAD.X R65, R5, 0x1, R57, P0 ;  /* 0x0000000105417824 */ /* 0x000fe200000e0639 */
[----:B------:R-:W-:-:S05]  /*4110*/  IADD3 R60, P0, R103, R104, RZ ;  /* 0x00000068673c7210 */ /* 0x000fca0007f1e0ff */
[----:B------:R-:W-:Y:S01]  /*4120*/  IMAD.X R61, R5, 0x1, R105, P0 ;  /* 0x00000001053d7824 */ /* 0x000fe200000e0669 */
[----:B------:R-:W-:-:S04]  /*4130*/  ISETP.GT.AND P0, PT, R4, 0x39, PT ;  /* 0x000000390400780c */ /* 0x000fc80003f04270 */
[----:B------:R-:W-:-:S13]  /*4140*/  ISETP.GT.AND P4, PT, R3, RZ, P0 ;  /* 0x000000ff0300720c */ /* 0x000fda0000784270 */
[----:B0-----:R-:W-:Y:S05]  /*4150*/  @!P4 BRA `(.L_x_89) ;  /* 0x000000000004c947 */ /* 0x001fea0003800000 */
[----:B------:R0:W5:Y:S02]  /*4160*/  LDG.E.LTC128B R120, desc[UR36][R8.64+0xe4] ;  /* 0x0000e42408787981 */ /* 0x000164000c1e1920 */
.L_x_89:
[----:B------:R-:W-:Y:S05]  /*4170*/  BSYNC B1 ;  /* 0x0000000000017941 */ /* 0x000fea0003800000 */
.L_x_88:
[----:B-----5:R-:W-:Y:S01]  /*4180*/  FMUL R4, R120, R91 ;  /* 0x0000005b78047220 */ /* 0x020fe20000400000 */
[----:B------:R-:W-:Y:S03]  /*4190*/  BSSY B1, `(.L_x_90) ;  /* 0x0000006000017945 */ /* 0x000fe60003800000 */
[----:B------:R-:W-:-:S05]  /*41a0*/  FFMA R85, R85, R90, R4 ;  /* 0x0000005a55557223 */ /* 0x000fca0000000004 */
[----:B------:R0:W-:Y:S01]  /*41b0*/  @P4 STG.E desc[UR36][R104.64+0xe4], R85 ;  /* 0x0000e45568004986 */ /* 0x0001e2000c101924 */
[----:B------:R-:W-:-:S13]  /*41c0*/  ISETP.GT.AND P4, PT, R3, 0x8, P1 ;  /* 0x000000080300780c */ /* 0x000fda0000f84270 */
[----:B0-----:R-:W-:Y:S05]  /*41d0*/  @!P4 BRA `(.L_x_91) ;  /* 0x000000000004c947 */ /* 0x001fea0003800000 */
[----:B------:R0:W5:Y:S02]  /*41e0*/  LDG.E.LTC128B R120, desc[UR36][R20.64+0xe0] ;  /* 0x0000e02414787981 */ /* 0x000164000c1e1920 */
.L_x_91:
[----:B------:R-:W-:Y:S05]  /*41f0*/  BSYNC B1 ;  /* 0x0000000000017941 */ /* 0x000fea0003800000 */
.L_x_90:
[----:B-----5:R-:W-:Y:S01]  /*4200*/  FMUL R5, R120, R91 ;  /* 0x0000005b78057220 */ /* 0x020fe20000400000 */
[----:B------:R-:W-:Y:S03]  /*4210*/  BSSY B1, `(.L_x_92) ;  /* 0x0000006000017945 */ /* 0x000fe60003800000 */
[----:B------:R-:W-:-:S05]  /*4220*/  FFMA R5, R86, R90, R5 ;  /* 0x0000005a56057223 */ /* 0x000fca0000000005 */
[----:B------:R0:W-:Y:S01]  /*4230*/  @P4 STG.E desc[UR36][R56.64+0xe0], R5 ;  /* 0x0000e00538004986 */ /* 0x0001e2000c101924 */
[----:B------:R-:W-:-:S13]  /*4240*/  ISETP.GT.AND P4, PT, R3, 0x8, P0 ;  /* 0x000000080300780c */ /* 0x000fda0000784270 */
[----:B0-----:R-:W-:Y:S05]  /*4250*/  @!P4 BRA `(.L_x_93) ;  /* 0x000000000004c947 */ /* 0x001fea0003800000 */
[----:B------:R0:W5:Y:S02]  /*4260*/  LDG.E.LTC128B R120, desc[UR36][R20.64+0xe4] ;  /* 0x0000e42414787981 */ /* 0x000164000c1e1920 */
.L_x_93:
[----:B------:R-:W-:Y:S05]  /*4270*/  BSYNC B1 ;  /* 0x0000000000017941 */ /* 0x000fea0003800000 */
.L_x_92:
[----:B-----5:R-:W-:-:S04]  /*4280*/  FMUL R4, R120, R91 ;  /* 0x0000005b78047220 */ /* 0x020fc80000400000 */
[----:B------:R-:W-:-:S05]  /*4290*/  FFMA R87, R87, R90, R4 ;  /* 0x0000005a57577223 */ /* 0x000fca0000000004 */
[----:B------:R0:W-:Y:S01]  /*42a0*/  @P4 STG.E desc[UR36][R56.64+0xe4], R87 ;  /* 0x0000e45738004986 */ /* 0x0001e2000c101924 */
[----:B------:R-:W-:-:S13]  /*42b0*/  ISETP.GT.AND P4, PT, R3, 0x80, P6 ;  /* 0x000000800300780c */ /* 0x000fda0003784270 */
[----:B------:R-:W2:Y:S01]  /*42c0*/  @P4 LDG.E.LTC128B R120, desc[UR36][R58.64] ;  /* 0x000000243a784981 */ /* 0x000ea2000c1e1920 */
[----:B------:R-:W-:Y:S01]  /*42d0*/  BSSY B1, `(.L_x_94) ;  /* 0x0000008000017945 */ /* 0x000fe20003800000 */
[----:B--2---:R-:W-:-:S04]  /*42e0*/  FMUL R5, R120, R91 ;  /* 0x0000005b78057220 */ /* 0x004fc80000400000 */
[----:B------:R-:W-:-:S05]  /*42f0*/  FFMA R5, R24, R90, R5 ;  /* 0x0000005a18057223 */ /* 0x000fca0000000005 */
[----:B------:R0:W-:Y:S01]  /*4300*/  @P4 STG.E desc[UR36][R60.64], R5 ;  /* 0x000000053c004986 */ /* 0x0001e2000c101924 */
[----:B------:R-:W-:-:S04]  /*4310*/  ISETP.NE.AND P4, PT, R119, RZ, PT ;  /* 0x000000ff7700720c */ /* 0x000fc80003f85270 */
[----:B------:R-:W-:-:S13]  /*4320*/  ISETP.GT.AND P4, PT, R3, 0x80, P4 ;  /* 0x000000800300780c */ /* 0x000fda0002784270 */
[----:B0-----:R-:W-:Y:S05]  /*4330*/  @!P4 BRA `(.L_x_95) ;  /* 0x000000000004c947 */ /* 0x001fea0003800000 */
[----:B------:R0:W5:Y:S02]  /*4340*/  LDG.E.LTC128B R120, desc[UR36][R14.64+0x4] ;  /* 0x000004240e787981 */ /* 0x000164000c1e1920 */
.L_x_95:
[----:B------:R-:W-:Y:S05]  /*4350*/  BSYNC B1 ;  /* 0x0000000000017941 */ /* 0x000fea0003800000 */
.L_x_94:
[----:B-----5:R-:W-:Y:S01]  /*4360*/  FMUL R4, R120, R91 ;  /* 0x0000005b78047220 */ /* 0x020fe20000400000 */
[----:B------:R-:W-:Y:S01]  /*4370*/  @P4 IMAD.MOV.U32 R5, RZ, RZ, R61 ;  /* 0x000000ffff054224 */ /* 0x000fe200078e003d */
[----:B------:R-:W-:Y:S01]  /*4380*/  ISETP.GT.AND P6, PT, R3, 0x88, P6 ;  /* 0x000000880300780c */ /* 0x000fe200037c4270 */
[----:B------:R-:W-:Y:S01]  /*4390*/  BSSY B1, `(.L_x_96) ;  /* 0x0000006000017945 */ /* 0x000fe20003800000 */
[----:B------:R-:W-:Y:S01]  /*43a0*/  FFMA R25, R25, R90, R4 ;  /* 0x0000005a19197223 */ /* 0x000fe20000000004 */
[----:B------:R-:W-:-:S05]  /*43b0*/  @P4 IMAD.MOV.U32 R4, RZ, RZ, R60 ;  /* 0x000000ffff044224 */ /* 0x000fca00078e003c */
[----:B------:R2:W-:Y:S05]  /*43c0*/  @P4 STG.E desc[UR36][R4.64+0x4], R25 ;  /* 0x0000041904004986 */ /* 0x0005ea000c101924 */
[----:B------:R-:W-:Y:S05]  /*43d0*/  @!P6 BRA `(.L_x_97) ;  /* 0x000000000004e947 */ /* 0x000fea0003800000 */
[----:B------:R0:W5:Y:S02]  /*43e0*/  LDG.E.LTC128B R120, desc[UR36][R10.64] ;  /* 0x000000240a787981 */ /* 0x000164000c1e1920 */
.L_x_97:
[----:B------:R-:W-:Y:S05]  /*43f0*/  BSYNC B1 ;  /* 0x0000000000017941 */ /* 0x000fea0003800000 */
.L_x_96:
[----:B--2--5:R-:W-:Y:S01]  /*4400*/  FMUL R5, R120, R91 ;  /* 0x0000005b78057220 */ /* 0x024fe20000400000 */
[----:B------:R-:W-:Y:S01]  /*4410*/  ISETP.NE.AND P4, PT, R119, RZ, PT ;  /* 0x000000ff7700720c */ /* 0x000fe20003f85270 */
[----:B------:R-:W-:Y:S02]  /*4420*/  BSSY B1, `(.L_x_98) ;  /* 0x0000006000017945 */ /* 0x000fe40003800000 */
[----:B------:R-:W-:Y:S01]  /*4430*/  FFMA R5, R26, R90, R5 ;  /* 0x0000005a1a057223 */ /* 0x000fe20000000005 */
[----:B------:R-:W-:-:S04]  /*4440*/  ISETP.GT.AND P4, PT, R3, 0x88, P4 ;  /* 0x000000880300780c */ /* 0x000fc80002784270 */
[----:B------:R2:W-:Y:S09]  /*4450*/  @P6 STG.E desc[UR36][R62.64], R5 ;  /* 0x000000053e006986 */ /* 0x0005f2000c101924 */
[----:B------:R-:W-:Y:S05]  /*4460*/  @!P4 BRA `(.L_x_99) ;  /* 0x000000000004c947 */ /* 0x000fea0003800000 */
[----:B------:R0:W5:Y:S02]  /*4470*/  LDG.E.LTC128B R120, desc[UR36][R12.64+0x4] ;  /* 0x000004240c787981 */ /* 0x000164000c1e1920 */
.L_x_99:
[----:B------:R-:W-:Y:S05]  /*4480*/  BSYNC B1 ;  /* 0x0000000000017941 */ /* 0x000fea0003800000 */
.L_x_98:
[----:B-----5:R-:W-:Y:S01]  /*4490*/  FMUL R4, R120, R91 ;  /* 0x0000005b78047220 */ /* 0x020fe20000400000 */
[----:B------:R-:W-:Y:S01]  /*44a0*/  ISETP.NE.AND P6, PT, R116, RZ, PT ;  /* 0x000000ff7400720c */ /* 0x000fe20003fc5270 */
[----:B------:R-:W-:Y:S02]  /*44b0*/  BSSY B1, `(.L_x_100) ;  /* 0x0000006000017945 */ /* 0x000fe40003800000 */
[----:B------:R-:W-:-:S05]  /*44c0*/  FFMA R27, R27, R90, R4 ;  /* 0x0000005a1b1b7223 */ /* 0x000fca0000000004 */
[----:B------:R0:W-:Y:S01]  /*44d0*/  @P4 STG.E desc[UR36][R64.64+0x4], R27 ;  /* 0x0000041b40004986 */ /* 0x0001e2000c101924 */
[----:B------:R-:W-:-:S13]  /*44e0*/  ISETP.GT.AND P4, PT, R3, 0x80, P6 ;  /* 0x000000800300780c */ /* 0x000fda0003784270 */
[----:B0-----:R-:W-:Y:S05]  /*44f0*/  @!P4 BRA `(.L_x_101) ;  /* 0x000000000004c947 */ /* 0x001fea0003800000 */
[----:B------:R0:W5:Y:S02]  /*4500*/  LDG.E.LTC128B R120, desc[UR36][R14.64+0x20] ;  /* 0x000020240e787981 */ /* 0x000164000c1e1920 */
.L_x_101:
[----:B------:R-:W-:Y:S05]  /*4510*/  BSYNC B1 ;  /* 0x0000000000017941 */ /* 0x000fea0003800000 */
.L_x_100:
[----:B--2--5:R-:W-:Y:S01]  /*4520*/  FMUL R5, R120, R91 ;  /* 0x0000005b78057220 */ /* 0x024fe20000400000 */
[----:B------:R-:W-:Y:S01]  /*4530*/  @P4 IMAD.MOV.U32 R4, RZ, RZ, R60 ;  /* 0x000000ffff044224 */ /* 0x000fe200078e003c */
[----:B------:R-:W-:Y:S01]  /*4540*/  ISETP.NE.AND P6, PT, R117, RZ, PT ;  /* 0x000000ff7500720c */ /* 0x000fe20003fc5270 */
[----:B------:R-:W-:Y:S01]  /*4550*/  BSSY B1, `(.L_x_102) ;  /* 0x0000007000017945 */ /* 0x000fe20003800000 */
[----:B-1-34-:R-:W-:Y:S01]  /*4560*/  FFMA R9, R28, R90, R5 ;  /* 0x0000005a1c097223 */ /* 0x01afe20000000005 */
[----:B------:R-:W-:-:S05]  /*4570*/  @P4 MOV R5, R61 ;  /* 0x0000003d00054202 */ /* 0x000fca0000000f00 */
[----:B------:R1:W-:Y:S01]  /*4580*/  @P4 STG.E desc[UR36][R4.64+0x20], R9 ;  /* 0x0000200904004986 */ /* 0x0003e2000c101924 */
[----:B------:R-:W-:-:S13]  /*4590*/  ISETP.GT.AND P4, PT, R3, 0x80, P6 ;  /* 0x000000800300780c */ /* 0x000fda0003784270 */
[----:B-1----:R-:W-:Y:S05]  /*45a0*/  @!P4 BRA `(.L_x_103) ;  /* 0x000000000004c947 */ /* 0x002fea0003800000 */
[----:B------:R1:W5:Y:S02]  /*45b0*/  LDG.E.LTC128B R120, desc[UR36][R14.64+0x24] ;  /* 0x000024240e787981 */ /* 0x000364000c1e1920 */
.L_x_103:
[----:B------:R-:W-:Y:S05]  /*45c0*/  BSYNC B1 ;  /* 0x0000000000017941 */ /* 0x000fea0003800000 */
.L_x_102:
[----:B-----5:R-:W-:Y:S01]  /*45d0*/  FMUL R4, R120, R91 ;  /* 0x0000005b78047220 */ /* 0x020fe20000400000 */
[----:B------:R-:W-:Y:S01]  /*45e0*/  @P4 IMAD.MOV.U32 R5, RZ, RZ, R61 ;  /* 0x000000ffff054224 */ /* 0x000fe200078e003d */
[----:B------:R-:W-:Y:S02]  /*45f0*/  BSSY B1, `(.L_x_104) ;  /* 0x0000008000017945 */ /* 0x000fe40003800000 */
[----:B------:R-:W-:Y:S01]  /*4600*/  FFMA R29, R29, R90, R4 ;  /* 0x0000005a1d1d7223 */ /* 0x000fe20000000004 */
[----:B------:R-:W-:-:S05]  /*4610*/  @P4 IMAD.MOV.U32 R4, RZ, RZ, R60 ;  /* 0x000000ffff044224 */ /* 0x000fca00078e003c */
[----:B------:R2:W-:Y:S01]  /*4620*/  @P4 STG.E desc[UR36][R4.64+0x24], R29 ;  /* 0x0000241d04004986 */ /* 0x0005e2000c101924 */
[----:B------:R-:W-:-:S04]  /*4630*/  ISETP.NE.AND P4, PT, R116, RZ, PT ;  /* 0x000000ff7400720c */ /* 0x000fc80003f85270 */
[----:B------:R-:W-:-:S13]  /*4640*/  ISETP.GT.AND P4, PT, R3, 0x88, P4 ;  /* 0x000000880300780c */ /* 0x000fda0002784270 */
[----:B--2---:R-:W-:Y:S05]  /*4650*/  @!P4 BRA `(.L_x_105) ;  /* 0x000000000004c947 */ /* 0x004fea0003800000 */
[----:B------:R2:W5:Y:S02]  /*4660*/  LDG.E.LTC128B R120, desc[UR36][R12.64+0x20] ;  /* 0x000020240c787981 */ /* 0x000564000c1e1920 */
.L_x_105:
[----:B------:R-:W-:Y:S05]  /*4670*/  BSYNC B1 ;  /* 0x0000000000017941 */ /* 0x000fea0003800000 */
.L_x_104:
[----:B-----5:R-:W-:Y:S01]  /*4680*/  FMUL R5, R120, R91 ;  /* 0x0000005b78057220 */ /* 0x020fe20000400000 */
[----:B------:R-:W-:Y:S03]  /*4690*/  BSSY B1, `(.L_x_106) ;  /* 0x0000006000017945 */ /* 0x000fe60003800000 */
[----:B------:R-:W-:-:S05]  /*46a0*/  FFMA R5, R30, R90, R5 ;  /* 0x0000005a1e057223 */ /* 0x000fca0000000005 */
[----:B------:R3:W-:Y:S01]  /*46b0*/  @P4 STG.E desc[UR36][R6.64+0x20], R5 ;  /* 0x0000200506004986 */ /* 0x0007e2000c101924 */
[----:B------:R-:W-:-:S13]  /*46c0*/  ISETP.GT.AND P4, PT, R3, 0x88, P6 ;  /* 0x000000880300780c */ /* 0x000fda0003784270 */
[----:B---3--:R-:W-:Y:S05]  /*46d0*/  @!P4 BRA `(.L_x_107) ;  /* 0x000000000004c947 */ /* 0x008fea0003800000 */
[----:B------:R3:W5:Y:S02]  /*46e0*/  LDG.E.LTC128B R120, desc[UR36][R12.64+0x24] ;  /* 0x000024240c787981 */ /* 0x000764000c1e1920 */
.L_x_107:
[----:B------:R-:W-:Y:S05]  /*46f0*/  BSYNC B1 ;  /* 0x0000000000017941 */ /* 0x000fea0003800000 */
.L_x_106:
[----:B-----5:R-:W-:Y:S01]  /*4700*/  FMUL R4, R120, R91 ;  /* 0x0000005b78047220 */ /* 0x020fe20000400000 */
[----:B------:R-:W-:Y:S01]  /*4710*/  @P4 IMAD.MOV.U32 R5, RZ, RZ, R7 ;  /* 0x000000ffff054224 */ /* 0x000fe200078e0007 */
[----:B------:R-:W-:Y:S01]  /*4720*/  ISETP.NE.AND P6, PT, R114, RZ, PT ;  /* 0x000000ff7200720c */ /* 0x000fe20003fc5270 */
[----:B------:R-:W-:Y:S01]  /*4730*/  BSSY B1, `(.L_x_108) ;  /* 0x0000007000017945 */ /* 0x000fe20003800000 */
[----:B------:R-:W-:Y:S01]  /*4740*/  FFMA R31, R31, R90, R4 ;  /* 0x0000005a1f1f7223 */ /* 0x000fe20000000004 */
[----:B------:R-:W-:-:S05]  /*4750*/  @P4 IMAD.MOV.U32 R4, RZ, RZ, R6 ;  /* 0x000000ffff044224 */ /* 0x000fca00078e0006 */
[----:B------:R4:W-:Y:S01]  /*4760*/  @P4 STG.E desc[UR36][R4.64+0x24], R31 ;  /* 0x0000241f04004986 */ /* 0x0009e2000c101924 */
[----:B------:R-:W-:-:S13]  /*4770*/  ISETP.GT.AND P4, PT, R3, 0x80, P6 ;  /* 0x000000800300780c */ /* 0x000fda0003784270 */
[----:B----4-:R-:W-:Y:S05]  /*4780*/  @!P4 BRA `(.L_x_109) ;  /* 0x000000000004c947 */ /* 0x010fea0003800000 */
[----:B------:R4:W5:Y:S02]  /*4790*/  LDG.E.LTC128B R120, desc[UR36][R14.64+0x40] ;  /* 0x000040240e787981 */ /* 0x000964000c1e1920 */
.L_x_109:
[----:B------:R-:W-:Y:S05]  /*47a0*/  BSYNC B1 ;  /* 0x0000000000017941 */ /* 0x000fea0003800000 */
.L_x_108:
        /* <DEDUP_REMOVED lines=8> */
[----:B0-----:R-:W-:Y:S05]  /*4830*/  @!P4 BRA `(.L_x_111) ;  /* 0x000000000004c947 */ /* 0x001fea0003800000 */
[----:B------:R0:W5:Y:S02]  /*4840*/  LDG.E.LTC128B R120, desc[UR36][R14.64+0x44] ;  /* 0x000044240e787981 */ /* 0x000164000c1e1920 */
.L_x_111:
[----:B------:R-:W-:Y:S05]  /*4850*/  BSYNC B1 ;  /* 0x0000000000017941 */ /* 0x000fea0003800000 */
.L_x_110:
        /* <DEDUP_REMOVED lines=8> */
[----:B0-----:R-:W-:Y:S05]  /*48e0*/  @!P4 BRA `(.L_x_113) ;  /* 0x000000000004c947 */ /* 0x001fea0003800000 */
[----:B------:R0:W5:Y:S02]  /*48f0*/  LDG.E.LTC128B R120, desc[UR36][R12.64+0x40] ;  /* 0x000040240c787981 */ /* 0x000164000c1e1920 */
.L_x_113:
[----:B------:R-:W-:Y:S05]  /*4900*/  BSYNC B1 ;  /* 0x0000000000017941 */ /* 0x000fea0003800000 */
.L_x_112:
        /* <DEDUP_REMOVED lines=9> */
.L_x_115:
[----:B------:R-:W-:Y:S05]  /*49a0*/  BSYNC B1 ;  /* 0x0000000000017941 */ /* 0x000fea0003800000 */
.L_x_114:
        /* <DEDUP_REMOVED lines=10> */
.L_x_117:
[----:B------:R-:W-:Y:S05]  /*4a50*/  BSYNC B1 ;  /* 0x0000000000017941 */ /* 0x000fea0003800000 */
.L_x_116:
        /* <DEDUP_REMOVED lines=10> */
.L_x_119:
[----:B------:R-:W-:Y:S05]  /*4b00*/  BSYNC B1 ;  /* 0x0000000000017941 */ /* 0x000fea0003800000 */
.L_x_118:
        /* <DEDUP_REMOVED lines=10> */
.L_x_121:
[----:B------:R-:W-:Y:S05]  /*4bb0*/  BSYNC B1 ;  /* 0x0000000000017941 */ /* 0x000fea0003800000 */
.L_x_120:
        /* <DEDUP_REMOVED lines=9> */
.L_x_123:
[----:B------:R-:W-:Y:S05]  /*4c50*/  BSYNC B1 ;  /* 0x0000000000017941 */ /* 0x000fea0003800000 */
.L_x_122:
        /* <DEDUP_REMOVED lines=10> */
.L_x_125:
[----:B------:R-:W-:Y:S05]  /*4d00*/  BSYNC B1 ;  /* 0x0000000000017941 */ /* 0x000fea0003800000 */
.L_x_124:
        /* <DEDUP_REMOVED lines=10> */
.L_x_127:
[----:B------:R-:W-:Y:S05]  /*4db0*/  BSYNC B1 ;  /* 0x0000000000017941 */ /* 0x000fea0003800000 */
.L_x_126:
        /* <DEDUP_REMOVED lines=10> */
.L_x_129:
[----:B------:R-:W-:Y:S05]  /*4e60*/  BSYNC B1 ;  /* 0x0000000000017941 */ /* 0x000fea0003800000 */
.L_x_128:
        /* <DEDUP_REMOVED lines=9> */
.L_x_131:
[----:B------:R-:W-:Y:S05]  /*4f00*/  BSYNC B1 ;  /* 0x0000000000017941 */ /* 0x000fea0003800000 */
.L_x_130:
[----:B-----5:R-:W-:Y:S01]  /*4f10*/  FMUL R4, R120, R91 ;  /* 0x0000005b78047220 */ /* 0x020fe20000400000 */
[----:B------:R-:W-:Y:S01]  /*4f20*/  @P4 IMAD.MOV.U32 R5, RZ, RZ, R7 ;  /* 0x000000ffff054224 */ /* 0x000fe200078e0007 */
[----:B------:R-:W-:Y:S01]  /*4f30*/  ISETP.NE.AND P6, PT, R70, RZ, PT ;  /* 0x000000ff4600720c */ /* 0x000fe20003fc5270 */
[----:B------:R-:W-:Y:S01]  /*4f40*/  BSSY B1, `(.L_x_132) ;  /* 0x0000007000017945 */ /* 0x000fe20003800000 */
[----:B------:R-:W-:Y:S01]  /*4f50*/  FFMA R43, R43, R90, R4 ;  /* 0x0000005a2b2b7223 */ /* 0x000fe20000000004 */
[----:B------:R-:W-:-:S05]  /*4f60*/  @P4 MOV R4, R6 ;  /* 0x0000000600044202 */ /* 0x000fca0000000f00 */
[----:B------:R0:W-:Y:S01]  /*4f70*/  @P4 STG.E desc[UR36][R4.64+0x84], R43 ;  /* 0x0000842b04004986 */ /* 0x0001e2000c101924 */
[----:B------:R-:W-:-:S13]  /*4f80*/  ISETP.GT.AND P4, PT, R3, 0x80, P6 ;  /* 0x000000800300780c */ /* 0x000fda0003784270 */
[----:B0-----:R-:W-:Y:S05]  /*4f90*/  @!P4 BRA `(.L_x_133) ;  /* 0x000000000004c947 */ /* 0x001fea0003800000 */
[----:B------:R0:W5:Y:S02]  /*4fa0*/  LDG.E.LTC128B R120, desc[UR36][R14.64+0xa0] ;  /* 0x0000a0240e787981 */ /* 0x000164000c1e1920 */
.L_x_133:
[----:B------:R-:W-:Y:S05]  /*4fb0*/  BSYNC B1 ;  /* 0x0000000000017941 */ /* 0x000fea0003800000 */
.L_x_132:
        /* <DEDUP_REMOVED lines=9> */
.L_x_135:
[----:B------:R-:W-:Y:S05]  /*5050*/  BSYNC B1 ;  /* 0x0000000000017941 */ /* 0x000fea0003800000 */
.L_x_134:
        /* <DEDUP_REMOVED lines=9> */
.L_x_137:
[----:B------:R-:W-:Y:S05]  /*50f0*/  BSYNC B1 ;  /* 0x0000000000017941 */ /* 0x000fea0003800000 */
.L_x_136:
        /* <DEDUP_REMOVED lines=9> */
.L_x_139:
[----:B------:R-:W-:Y:S05]  /*5190*/  BSYNC B1 ;  /* 0x0000000000017941 */ /* 0x000fea0003800000 */
.L_x_138:
[----:B0----5:R-:W-:Y:S01]  /*51a0*/  FMUL R4, R120, R91 ;  /* 0x0000005b78047220 */ /* 0x021fe20000400000 */
[----:B------:R-:W-:Y:S01]  /*51b0*/  @P5 MOV R5, R7 ;  /* 0x0000000700055202 */ /* 0x000fe20000000f00 */
[----:B------:R-:W-:Y:S01]  /*51c0*/  BSSY B1, `(.L_x_140) ;  /* 0x0000007000017945 */ /* 0x000fe20003800000 */
[----:B------:R-:W-:Y:S01]  /*51d0*/  ISETP.GT.AND P4, PT, R3, 0x80, P3 ;  /* 0x000000800300780c */ /* 0x000fe20001f84270 */
[----:B------:R-:W-:Y:S01]  /*51e0*/  FFMA R47, R47, R90, R4 ;  /* 0x0000005a2f2f7223 */ /* 0x000fe20000000004 */
[----:B------:R-:W-:-:S05]  /*51f0*/  @P5 IMAD.MOV.U32 R4, RZ, RZ, R6 ;  /* 0x000000ffff045224 */ /* 0x000fca00078e0006 */
[----:B------:R0:W-:Y:S06]  /*5200*/  @P5 STG.E desc[UR36][R4.64+0xa4], R47 ;  /* 0x0000a42f04005986 */ /* 0x0001ec000c101924 */
[----:B------:R-:W-:Y:S05]  /*5210*/  @!P4 BRA `(.L_x_141) ;  /* 0x000000000004c947 */ /* 0x000fea0003800000 */
[----:B------:R0:W5:Y:S02]  /*5220*/  LDG.E.LTC128B R120, desc[UR36][R14.64+0xc0] ;  /* 0x0000c0240e787981 */ /* 0x000164000c1e1920 */
.L_x_141:
[----:B------:R-:W-:Y:S05]  /*5230*/  BSYNC B1 ;  /* 0x0000000000017941 */ /* 0x000fea0003800000 */
.L_x_140:
[----:B0----5:R-:W-:Y:S01]  /*5240*/  FMUL R5, R120, R91 ;  /* 0x0000005b78057220 */ /* 0x021fe20000400000 */
        /* <DEDUP_REMOVED lines=8> */
.L_x_143:
[----:B------:R-:W-:Y:S05]  /*52d0*/  BSYNC B1 ;  /* 0x0000000000017941 */ /* 0x000fea0003800000 */
.L_x_142:
        /* <DEDUP_REMOVED lines=9> */
.L_x_145:
[----:B------:R-:W-:Y:S05]  /*5370*/  BSYNC B1 ;  /* 0x0000000000017941 */ /* 0x000fea0003800000 */
.L_x_144:
        /* <DEDUP_REMOVED lines=9> */
.L_x_147:
[----:B------:R-:W-:Y:S05]  /*5410*/  BSYNC B1 ;  /* 0x0000000000017941 */ /* 0x000fea0003800000 */
.L_x_146:
        /* <DEDUP_REMOVED lines=9> */
.L_x_149:
[----:B------:R-:W-:Y:S05]  /*54b0*/  BSYNC B1 ;  /* 0x0000000000017941 */ /* 0x000fea0003800000 */
.L_x_148:
        /* <DEDUP_REMOVED lines=9> */
.L_x_151:
[----:B------:R-:W-:Y:S05]  /*5550*/  BSYNC B1 ;  /* 0x0000000000017941 */ /* 0x000fea0003800000 */
.L_x_150:
[----:B0----5:R-:W-:Y:S01]  /*5560*/  FMUL R4, R120, R91 ;  /* 0x0000005b78047220 */ /* 0x021fe20000400000 */
[----:B------:R-:W-:Y:S01]  /*5570*/  ISETP.GT.AND P1, PT, R3, 0x88, P1 ;  /* 0x000000880300780c */ /* 0x000fe20000f24270 */
[----:B------:R-:W-:Y:S02]  /*5580*/  BSSY B1, `(.L_x_152) ;  /* 0x0000005000017945 */ /* 0x000fe40003800000 */
[----:B------:R-:W-:-:S05]  /*5590*/  FFMA R53, R53, R90, R4 ;  /* 0x0000005a35357223 */ /* 0x000fca0000000004 */
[----:B------:R0:W-:Y:S05]  /*55a0*/  @P2 STG.E desc[UR36][R60.64+0xe4], R53 ;  /* 0x0000e4353c002986 */ /* 0x0001ea000c101924 */
[----:B------:R-:W-:Y:S05]  /*55b0*/  @!P1 BRA `(.L_x_153) ;  /* 0x0000000000049947 */ /* 0x000fea0003800000 */
[----:B------:R0:W5:Y:S02]  /*55c0*/  LDG.E.LTC128B R120, desc[UR36][R12.64+0xe0] ;  /* 0x0000e0240c787981 */ /* 0x000164000c1e1920 */
.L_x_153:
[----:B------:R-:W-:Y:S05]  /*55d0*/  BSYNC B1 ;  /* 0x0000000000017941 */ /* 0x000fea0003800000 */
.L_x_152:
        /* <DEDUP_REMOVED lines=9> */
.L_x_155:
[----:B------:R-:W-:Y:S05]  /*5670*/  BSYNC B1 ;  /* 0x0000000000017941 */ /* 0x000fea0003800000 */
.L_x_154:
[----:B-----5:R-:W-:-:S04]  /*5680*/  FMUL R120, R120, R91 ;  /* 0x0000005b78787220 */ /* 0x020fc80000400000 */
[----:B------:R-:W-:Y:S01]  /*5690*/  FFMA R55, R55, R90, R120 ;  /* 0x0000005a37377223 */ /* 0x000fe20000000078 */
[----:B------:R-:W-:Y:S06]  /*56a0*/  @!P0 BRA `(.L_x_156) ;  /* 0x00000010007c8947 */ /* 0x000fec0003800000 */
[----:B------:R0:W-:Y:S01]  /*56b0*/  STG.E desc[UR36][R6.64+0xe4], R55 ;  /* 0x0000e43706007986 */ /* 0x0001e2000c101924 */
[----:B------:R-:W-:Y:S05]  /*56c0*/  BRA `(.L_x_156) ;  /* 0x0000001000747947 */ /* 0x000fea0003800000 */
.L_x_33:
[----:B------:R-:W-:Y:S01]  /*56d0*/  ULDC.64 UR4, c[0x0][0x5c0] ;  /* 0x0001700000047ab9 */ /* 0x000fe20000000a00 */
[----:B------:R-:W-:Y:S01]  /*56e0*/  ISETP.GT.AND P4, PT, R4, 0x1, PT ;  /* 0x000000010400780c */ /* 0x000fe20003f84270 */
[-C--:B------:R-:W-:Y:S01]  /*56f0*/  FMUL R5, R56, R90.reuse ;  /* 0x0000005a38057220 */ /* 0x080fe20000400000 */
[----:B------:R-:W-:Y:S01]  /*5700*/  LEA R8, P1, R20, UR4, 0x2 ;  /* 0x0000000414087c11 */ /* 0x000fe2000f8210ff */
[C---:B------:R-:W-:Y:S02]  /*5710*/  IMAD.SHL.U32 R15, R92.reuse, 0x4, RZ ;  /* 0x000000045c0f7824 */ /* 0x040fe400078e00ff */
[-C--:B------:R-:W-:Y:S01]  /*5720*/  FMUL R57, R57, R90.reuse ;  /* 0x0000005a39397220 */ /* 0x080fe20000400000 */
[----:B------:R-:W-:Y:S01]  /*5730*/  SHF.L.U64.HI R7, R92, 0x2, R95 ;  /* 0x000000025c077819 */ /* 0x000fe2000001025f */
[-C--:B------:R-:W-:Y:S01]  /*5740*/  FMUL R59, R59, R90.reuse ;  /* 0x0000005a3b3b7220 */ /* 0x080fe20000400000 */
[----:B------:R-:W-:Y:S01]  /*5750*/  LEA.HI.X R9, R20, UR5, R103, 0x2, P1 ;  /* 0x0000000514097c11 */ /* 0x000fe200088f1467 */
[----:B------:R-:W-:Y:S01]  /*5760*/  IMAD.SHL.U32 R103, R93, 0x4, RZ ;  /* 0x000000045d677824 */ /* 0x000fe200078e00ff */
[----:B------:R-:W-:Y:S01]  /*5770*/  ISETP.GT.AND P1, PT, R3, RZ, P4 ;  /* 0x000000ff0300720c */ /* 0x000fe20002724270 */
[----:B------:R-:W-:Y:S01]  /*5780*/  FMUL R13, R58, R90 ;  /* 0x0000005a3a0d7220 */ /* 0x000fe20000400000 */
[----:B------:R-:W-:Y:S01]  /*5790*/  IADD3 R10, P2, R15, R8, RZ ;  /* 0x000000080f0a7210 */ /* 0x000fe20007f5e0ff */
[----:B------:R0:W-:Y:S01]  /*57a0*/  @P0 STG.E desc[UR36][R8.64], R5 ;  /* 0x0000000508000986 */ /* 0x0001e2000c101924 */
[----:B------:R-:W-:Y:S01]  /*57b0*/  ISETP.GT.AND P0, PT, R3, 0x8, P4 ;  /* 0x000000080300780c */ /* 0x000fe20002704270 */
[-C--:B------:R-:W-:Y:S01]  /*57c0*/  FMUL R61, R61, R90.reuse ;  /* 0x0000005a3d3d7220 */ /* 0x080fe20000400000 */
[----:B------:R-:W-:Y:S01]  /*57d0*/  SHF.L.U64.HI R23, R93, 0x2, R94 ;  /* 0x000000025d177819 */ /* 0x000fe2000001025e */
[----:B------:R-:W-:Y:S01]  /*57e0*/  IMAD.X R11, R7, 0x1, R9, P2 ;  /* 0x00000001070b7824 */ /* 0x000fe200010e0609 */
[C---:B------:R-:W-:Y:S01]  /*57f0*/  ISETP.GT.AND P5, PT, R4.reuse, 0x8, PT ;  /* 0x000000080400780c */ /* 0x040fe20003fa4270 */
[-C--:B------:R-:W-:Y:S01]  /*5800*/  FMUL R63, R63, R90.reuse ;  /* 0x0000005a3f3f7220 */ /* 0x080fe20000400000 */
[----:B------:R-:W-:Y:S01]  /*5810*/  ISETP.GT.AND P4, PT, R4, 0x9, PT ;  /* 0x000000090400780c */ /* 0x000fe20003f84270 */
[----:B------:R-:W-:Y:S01]  /*5820*/  FMUL R65, R65, R90 ;  /* 0x0000005a41417220 */ /* 0x000fe20000400000 */
[----:B------:R-:W-:Y:S01]  /*5830*/  ISETP.GT.AND P3, PT, R3, 0x8, P6 ;  /* 0x000000080300780c */ /* 0x000fe20003764270 */
[----:B------:R-:W-:Y:S01]  /*5840*/  @P1 STG.E desc[UR36][R8.64+0x4], R57 ;  /* 0x0000043908001986 */ /* 0x000fe2000c101924 */
[----:B------:R-:W-:Y:S01]  /*5850*/  IADD3 R6, P1, P2, R103, R8, R15 ;  /* 0x0000000867067210 */ /* 0x000fe20007a3e00f */
[-C--:B0-----:R-:W-:Y:S01]  /*5860*/  FMUL R5, R60, R90.reuse ;  /* 0x0000005a3c057220 */ /* 0x081fe20000400000 */
[-C--:B------:R-:W-:Y:S01]  /*5870*/  FMUL R67, R67, R90.reuse ;  /* 0x0000005a43437220 */ /* 0x080fe20000400000 */
[----:B------:R-:W-:Y:S01]  /*5880*/  @P0 STG.E desc[UR36][R10.64+0x4], R59 ;  /* 0x0000043b0a000986 */ /* 0x000fe2000c101924 */
[----:B------:R-:W-:Y:S01]  /*5890*/  IADD3.X R7, R23, R9, R7, P1, P2 ;  /* 0x0000000917077210 */ /* 0x000fe20000fe4407 */
[-C--:B------:R-:W-:Y:S01]  /*58a0*/  FMUL R69, R69, R90.reuse ;  /* 0x0000005a45457220 */ /* 0x080fe20000400000 */
[----:B------:R-:W-:Y:S01]  /*58b0*/  ISETP.GT.AND P1, PT, R3, RZ, P5 ;  /* 0x000000ff0300720c */ /* 0x000fe20002f24270 */
[-C--:B------:R-:W-:Y:S01]  /*58c0*/  FMUL R71, R71, R90.reuse ;  /* 0x0000005a47477220 */ /* 0x080fe20000400000 */
[----:B------:R-:W-:Y:S01]  /*58d0*/  ISETP.GT.AND P0, PT, R3, RZ, P4 ;  /* 0x000000ff0300720c */ /* 0x000fe20002704270 */
[-C--:B------:R-:W-:Y:S01]  /*58e0*/  FMUL R73, R73, R90.reuse ;  /* 0x0000005a49497220 */ /* 0x080fe20000400000 */
[C---:B------:R-:W-:Y:S01]  /*58f0*/  ISETP.GT.AND P2, PT, R4.reuse, 0x11, PT ;  /* 0x000000110400780c */ /* 0x040fe20003f44270 */
[----:B------:R0:W-:Y:S01]  /*5900*/  @P3 STG.E desc[UR36][R10.64], R13 ;  /* 0x0000000d0a003986 */ /* 0x0001e2000c101924 */
[C---:B------:R-:W-:Y:S01]  /*5910*/  ISETP.GT.AND P3, PT, R4.reuse, 0x10, PT ;  /* 0x000000100400780c */ /* 0x040fe20003f64270 */
[-C--:B------:R-:W-:Y:S01]  /*5920*/  FMUL R75, R75, R90.reuse ;  /* 0x0000005a4b4b7220 */ /* 0x080fe20000400000 */
[-C--:B------:R-:W-:Y:S01]  /*5930*/  FMUL R77, R77, R90.reuse ;  /* 0x0000005a4d4d7220 */ /* 0x080fe20000400000 */
[-C--:B------:R-:W-:Y:S01]  /*5940*/  FMUL R79, R79, R90.reuse ;  /* 0x0000005a4f4f7220 */ /* 0x080fe20000400000 */
[-C--:B------:R-:W-:Y:S01]  /*5950*/  FMUL R81, R81, R90.reuse ;  /* 0x0000005a51517220 */ /* 0x080fe20000400000 */
[-C--:B------:R-:W-:Y:S01]  /*5960*/  FMUL R83, R83, R90.reuse ;  /* 0x0000005a53537220 */ /* 0x080fe20000400000 */
[-C--:B------:R-:W-:Y:S01]  /*5970*/  FMUL R85, R85, R90.reuse ;  /* 0x0000005a55557220 */ /* 0x080fe20000400000 */
[----:B------:R1:W-:Y:S01]  /*5980*/  @P1 STG.E desc[UR36][R8.64+0x20], R5 ;  /* 0x0000200508001986 */ /* 0x0003e2000c101924 */
[----:B------:R-:W-:Y:S01]  /*5990*/  ISETP.GT.AND P1, PT, R3, 0x8, P5 ;  /* 0x000000080300780c */ /* 0x000fe20002f24270 */
[-C--:B------:R-:W-:Y:S01]  /*59a0*/  FMUL R87, R87, R90.reuse ;  /* 0x0000005a57577220 */ /* 0x080fe20000400000 */
[----:B------:R-:W-:Y:S01]  /*59b0*/  ISETP.GT.AND P5, PT, R4, 0x28, PT ;  /* 0x000000280400780c */ /* 0x000fe20003fa4270 */
[----:B------:R-:W-:Y:S01]  /*59c0*/  @P0 STG.E desc[UR36][R8.64+0x24], R61 ;  /* 0x0000243d08000986 */ /* 0x000fe2000c101924 */
[----:B------:R-:W-:Y:S01]  /*59d0*/  ISETP.GT.AND P0, PT, R3, 0x8, P4 ;  /* 0x000000080300780c */ /* 0x000fe20002704270 */
[-C--:B0-----:R-:W-:Y:S01]  /*59e0*/  FMUL R13, R62, R90.reuse ;  /* 0x0000005a3e0d7220 */ /* 0x081fe20000400000 */
[----:B------:R-:W-:Y:S01]  /*59f0*/  ISETP.GT.AND P4, PT, R4, 0x30, PT ;  /* 0x000000300400780c */ /* 0x000fe20003f84270 */
[-C--:B------:R-:W-:Y:S01]  /*5a00*/  FMUL R25, R25, R90.reuse ;  /* 0x0000005a19197220 */ /* 0x080fe20000400000 */
[----:B------:R-:W-:Y:S01]  /*5a10*/  P2R R57, PR, RZ, 0x20 ;  /* 0x00000020ff397803 */ /* 0x000fe20000000000 */
[-C--:B------:R-:W-:Y:S01]  /*5a20*/  FMUL R27, R27, R90.reuse ;  /* 0x0000005a1b1b7220 */ /* 0x080fe20000400000 */
[-C--:B------:R-:W-:Y:S01]  /*5a30*/  FMUL R29, R29, R90.reuse ;  /* 0x0000005a1d1d7220 */ /* 0x080fe20000400000 */
[-C--:B-1----:R-:W-:Y:S01]  /*5a40*/  FMUL R5, R64, R90.reuse ;  /* 0x0000005a40057220 */ /* 0x082fe20000400000 */
[-C--:B------:R-:W-:Y:S01]  /*5a50*/  FMUL R31, R31, R90.reuse ;  /* 0x0000005a1f1f7220 */ /* 0x080fe20000400000 */
[----:B------:R0:W-:Y:S01]  /*5a60*/  @P1 STG.E desc[UR36][R10.64+0x20], R13 ;  /* 0x0000200d0a001986 */ /* 0x0001e2000c101924 */
[----:B------:R-:W-:Y:S01]  /*5a70*/  ISETP.GT.AND P1, PT, R4, 0x19, PT ;  /* 0x000000190400780c */ /* 0x000fe20003f24270 */
[-C--:B------:R-:W-:Y:S01]  /*5a80*/  FMUL R33, R33, R90.reuse ;  /* 0x0000005a21217220 */ /* 0x080fe20000400000 */
[-C--:B------:R-:W-:Y:S01]  /*5a90*/  FMUL R35, R35, R90.reuse ;  /* 0x0000005a23237220 */ /* 0x080fe20000400000 */
[----:B------:R-:W-:Y:S01]  /*5aa0*/  @P0 STG.E desc[UR36][R10.64+0x24], R63 ;  /* 0x0000243f0a000986 */ /* 0x000fe2000c101924 */
[----:B------:R-:W-:Y:S01]  /*5ab0*/  ISETP.GT.AND P0, PT, R3, RZ, P3 ;  /* 0x000000ff0300720c */ /* 0x000fe20001f04270 */
[-C--:B------:R-:W-:Y:S01]  /*5ac0*/  FMUL R37, R37, R90.reuse ;  /* 0x0000005a25257220 */ /* 0x080fe20000400000 */
[-C--:B------:R-:W-:Y:S01]  /*5ad0*/  FMUL R39, R39, R90.reuse ;  /* 0x0000005a27277220 */ /* 0x080fe20000400000 */
[-C--:B------:R-:W-:Y:S01]  /*5ae0*/  FMUL R41, R41, R90.reuse ;  /* 0x0000005a29297220 */ /* 0x080fe20000400000 */
[-C--:B------:R-:W-:Y:S01]  /*5af0*/  FMUL R43, R43, R90.reuse ;  /* 0x0000005a2b2b7220 */ /* 0x080fe20000400000 */
[-C--:B------:R-:W-:Y:S01]  /*5b00*/  FMUL R45, R45, R90.reuse ;  /* 0x0000005a2d2d7220 */ /* 0x080fe20000400000 */
[-C--:B------:R-:W-:Y:S01]  /*5b10*/  FMUL R47, R47, R90.reuse ;  /* 0x0000005a2f2f7220 */ /* 0x080fe20000400000 */
[-C--:B0-----:R-:W-:Y:S01]  /*5b20*/  FMUL R13, R66, R90.reuse ;  /* 0x0000005a420d7220 */ /* 0x081fe20000400000 */
[-C--:B------:R-:W-:Y:S01]  /*5b30*/  FMUL R49, R49, R90.reuse ;  /* 0x0000005a31317220 */ /* 0x080fe20000400000 */
[-C--:B------:R-:W-:Y:S01]  /*5b40*/  FMUL R51, R51, R90.reuse ;  /* 0x0000005a33337220 */ /* 0x080fe20000400000 */
[-C--:B------:R-:W-:Y:S01]  /*5b50*/  FMUL R53, R53, R90.reuse ;  /* 0x0000005a35357220 */ /* 0x080fe20000400000 */
[----:B------:R-:W-:-:S02]  /*5b60*/  FMUL R55, R55, R90 ;  /* 0x0000005a37377220 */ /* 0x000fc40000400000 */
[----:B------:R0:W-:Y:S01]  /*5b70*/  @P0 STG.E desc[UR36][R8.64+0x40], R5 ;  /* 0x0000400508000986 */ /* 0x0001e2000c101924 */
[----:B------:R-:W-:Y:S01]  /*5b80*/  ISETP.GT.AND P0, PT, R3, RZ, P2 ;  /* 0x000000ff0300720c */ /* 0x000fe20001704270 */
[----:B0-----:R-:W-:-:S12]  /*5b90*/  FMUL R5, R68, R90 ;  /* 0x0000005a44057220 */ /* 0x001fd80000400000 */
[----:B------:R-:W-:Y:S01]  /*5ba0*/  @P0 STG.E desc[UR36][R8.64+0x44], R65 ;  /* 0x0000444108000986 */ /* 0x000fe2000c101924 */
[----:B------:R-:W-:Y:S02]  /*5bb0*/  ISETP.GT.AND P0, PT, R3, 0x8, P3 ;  /* 0x000000080300780c */ /* 0x000fe40001f04270 */
[----:B------:R-:W-:-:S04]  /*5bc0*/  ISETP.GT.AND P3, PT, R4, 0x29, PT ;  /* 0x000000290400780c */ /* 0x000fc80003f64270 */
[----:B------:R-:W-:-:S07]  /*5bd0*/  P2R R56, PR, RZ, 0x8 ;  /* 0x00000008ff387803 */ /* 0x000fce0000000000 */
[----:B------:R0:W-:Y:S01]  /*5be0*/  @P0 STG.E desc[UR36][R10.64+0x40], R13 ;  /* 0x0000400d0a000986 */ /* 0x0001e2000c101924 */
[----:B------:R-:W-:Y:S02]  /*5bf0*/  ISETP.GT.AND P0, PT, R3, 0x8, P2 ;  /* 0x000000080300780c */ /* 0x000fe40001704270 */
[----:B------:R-:W-:Y:S01]  /*5c00*/  ISETP.GT.AND P2, PT, R4, 0x18, PT ;  /* 0x000000180400780c */ /* 0x000fe20003f44270 */
[----:B0-----:R-:W-:-:S10]  /*5c10*/  FMUL R13, R70, R90 ;  /* 0x0000005a460d7220 */ /* 0x001fd40000400000 */
[----:B------:R-:W-:Y:S01]  /*5c20*/  @P0 STG.E desc[UR36][R10.64+0x44], R67 ;  /* 0x000044430a000986 */ /* 0x000fe2000c101924 */
[----:B------:R-:W-:-:S13]  /*5c30*/  ISETP.GT.AND P0, PT, R3, RZ, P2 ;  /* 0x000000ff0300720c */ /* 0x000fda0001704270 */
[----:B------:R0:W-:Y:S01]  /*5c40*/  @P0 STG.E desc[UR36][R8.64+0x60], R5 ;  /* 0x0000600508000986 */ /* 0x0001e2000c101924 */
[----:B------:R-:W-:Y:S01]  /*5c50*/  ISETP.GT.AND P0, PT, R3, RZ, P1 ;  /* 0x000000ff0300720c */ /* 0x000fe20000f04270 */
[----:B0-----:R-:W-:-:S12]  /*5c60*/  FMUL R5, R72, R90 ;  /* 0x0000005a48057220 */ /* 0x001fd80000400000 */
[----:B------:R-:W-:Y:S01]  /*5c70*/  @P0 STG.E desc[UR36][R8.64+0x64], R69 ;  /* 0x0000644508000986 */ /* 0x000fe2000c101924 */
[----:B------:R-:W-:Y:S02]  /*5c80*/  ISETP.GT.AND P0, PT, R3, 0x8, P2 ;  /* 0x000000080300780c */ /* 0x000fe40001704270 */
[----:B------:R-:W-:-:S11]  /*5c90*/  ISETP.GT.AND P2, PT, R4, 0x20, PT ;  /* 0x000000200400780c */ /* 0x000fd60003f44270 */
        /* <DEDUP_REMOVED lines=13> */
[----:B------:R-:W-:Y:S01]  /*5d70*/  ISETP.GT.AND P0, PT, R3, 0x8, P1 ;  /* 0x000000080300780c */ /* 0x000fe20000f04270 */
[----:B0-----:R-:W-:-:S12]  /*5d80*/  FMUL R13, R78, R90 ;  /* 0x0000005a4e0d7220 */ /* 0x001fd80000400000 */
[----:B------:R-:W-:Y:S01]  /*5d90*/  @P0 STG.E desc[UR36][R10.64+0x84], R75 ;  /* 0x0000844b0a000986 */ /* 0x000fe2000c101924 */
[----:B------:R-:W-:-:S13]  /*5da0*/  ISETP.GT.AND P0, PT, R3, RZ, P5 ;  /* 0x000000ff0300720c */ /* 0x000fda0002f04270 */
[----:B------:R0:W-:Y:S01]  /*5db0*/  @P0 STG.E desc[UR36][R8.64+0xa0], R5 ;  /* 0x0000a00508000986 */ /* 0x0001e2000c101924 */
[----:B------:R-:W-:Y:S01]  /*5dc0*/  ISETP.GT.AND P0, PT, R3, RZ, P3 ;  /* 0x000000ff0300720c */ /* 0x000fe20001f04270 */
[----:B0-----:R-:W-:-:S12]  /*5dd0*/  FMUL R5, R80, R90 ;  /* 0x0000005a50057220 */ /* 0x001fd80000400000 */
[----:B------:R-:W-:Y:S01]  /*5de0*/  @P0 STG.E desc[UR36][R8.64+0xa4], R77 ;  /* 0x0000a44d08000986 */ /* 0x000fe2000c101924 */
[----:B------:R-:W-:-:S13]  /*5df0*/  ISETP.GT.AND P0, PT, R3, 0x8, P5 ;  /* 0x000000080300780c */ /* 0x000fda0002f04270 */
[----:B------:R0:W-:Y:S01]  /*5e00*/  @P0 STG.E desc[UR36][R10.64+0xa0], R13 ;  /* 0x0000a00d0a000986 */ /* 0x0001e2000c101924 */
[C---:B------:R-:W-:Y:S02]  /*5e10*/  ISETP.GT.AND P0, PT, R3.reuse, 0x8, P3 ;  /* 0x000000080300780c */ /* 0x040fe40001f04270 */
[----:B------:R-:W-:Y:S01]  /*5e20*/  ISETP.GT.AND P3, PT, R3, 0x8, P2 ;  /* 0x000000080300780c */ /* 0x000fe20001764270 */
[----:B0-----:R-:W-:-:S10]  /*5e30*/  FMUL R13, R82, R90 ;  /* 0x0000005a520d7220 */ /* 0x001fd40000400000 */
[----:B------:R-:W-:Y:S01]  /*5e40*/  @P0 STG.E desc[UR36][R10.64+0xa4], R79 ;  /* 0x0000a44f0a000986 */ /* 0x000fe2000c101924 */
[----:B------:R-:W-:-:S13]  /*5e50*/  ISETP.GT.AND P0, PT, R3, RZ, P4 ;  /* 0x000000ff0300720c */ /* 0x000fda0002704270 */
[----:B------:R0:W-:Y:S01]  /*5e60*/  @P0 STG.E desc[UR36][R8.64+0xc0], R5 ;  /* 0x0000c00508000986 */ /* 0x0001e2000c101924 */
[----:B------:R-:W-:-:S04]  /*5e70*/  ISETP.GT.AND P0, PT, R4, 0x31, PT ;  /* 0x000000310400780c */ /* 0x000fc80003f04270 */
[----:B------:R-:W-:Y:S01]  /*5e80*/  ISETP.GT.AND P1, PT, R3, RZ, P0 ;  /* 0x000000ff0300720c */ /* 0x000fe20000724270 */
[----:B0-----:R-:W-:-:S12]  /*5e90*/  FMUL R5, R84, R90 ;  /* 0x0000005a54057220 */ /* 0x001fd80000400000 */
[----:B------:R-:W-:Y:S01]  /*5ea0*/  @P1 STG.E desc[UR36][R8.64+0xc4], R81 ;  /* 0x0000c45108001986 */ /* 0x000fe2000c101924 */
[----:B------:R-:W-:-:S13]  /*5eb0*/  ISETP.GT.AND P1, PT, R3, 0x8, P4 ;  /* 0x000000080300780c */ /* 0x000fda0002724270 */
[----:B------:R0:W-:Y:S01]  /*5ec0*/  @P1 STG.E desc[UR36][R10.64+0xc0], R13 ;  /* 0x0000c00d0a001986 */ /* 0x0001e2000c101924 */
[----:B------:R-:W-:-:S13]  /*5ed0*/  ISETP.GT.AND P1, PT, R3, 0x8, P0 ;  /* 0x000000080300780c */ /* 0x000fda0000724270 */
[----:B------:R-:W-:Y:S01]  /*5ee0*/  @P1 STG.E desc[UR36][R10.64+0xc4], R83 ;  /* 0x0000c4530a001986 */ /* 0x000fe2000c101924 */
[----:B------:R-:W-:-:S05]  /*5ef0*/  IADD3 R14, P1, R103, R10, RZ ;  /* 0x0000000a670e7210 */ /* 0x000fca0007f3e0ff */
[----:B------:R-:W-:Y:S01]  /*5f00*/  IMAD.X R15, R23, 0x1, R11, P1 ;  /* 0x00000001170f7824 */ /* 0x000fe200008e060b */
[----:B------:R-:W-:-:S13]  /*5f10*/  ISETP.GT.AND P1, PT, R3, RZ, P2 ;  /* 0x000000ff0300720c */ /* 0x000fda0001724270 */
[----:B------:R1:W-:Y:S01]  /*5f20*/  @P1 STG.E desc[UR36][R8.64+0xe0], R5 ;  /* 0x0000e00508001986 */ /* 0x0003e2000c101924 */
[----:B------:R-:W-:-:S05]  /*5f30*/  IADD3 R20, P1, R103, R10, RZ ;  /* 0x0000000a67147210 */ /* 0x000fca0007f3e0ff */
[----:B------:R-:W-:Y:S01]  /*5f40*/  IMAD.X R21, R23, 0x1, R11, P1 ;  /* 0x0000000117157824 */ /* 0x000fe200008e060b */
[----:B------:R-:W-:-:S04]  /*5f50*/  IADD3 R12, P1, R103, R8, RZ ;  /* 0x00000008670c7210 */ /* 0x000fc80007f3e0ff */
[----:B0-----:R-:W-:Y:S01]  /*5f60*/  IADD3.X R13, R23, R9, RZ, P1, !PT ;  /* 0x00000009170d7210 */ /* 0x001fe20000ffe4ff */
[-C--:B------:R-:W-:Y:S01]  /*5f70*/  FMUL R23, R86, R90.reuse ;  /* 0x0000005a56177220 */ /* 0x080fe20000400000 */
[----:B------:R-:W-:Y:S01]  /*5f80*/  ISETP.GT.AND P1, PT, R4, 0x39, PT ;  /* 0x000000390400780c */ /* 0x000fe20003f24270 */
[----:B-1----:R-:W-:-:S03]  /*5f90*/  FMUL R5, R24, R90 ;  /* 0x0000005a18057220 */ /* 0x002fc60000400000 */
[----:B------:R-:W-:-:S13]  /*5fa0*/  ISETP.GT.AND P5, PT, R3, RZ, P1 ;  /* 0x000000ff0300720c */ /* 0x000fda0000fa4270 */
[----:B------:R-:W-:Y:S01]  /*5fb0*/  @P5 STG.E desc[UR36][R8.64+0xe4], R85 ;  /* 0x0000e45508005986 */ /* 0x000fe2000c101924 */
[----:B------:R-:W-:-:S03]  /*5fc0*/  ISETP.GT.AND P5, PT, R4, 0x1, PT ;  /* 0x000000010400780c */ /* 0x000fc60003fa4270 */
[----:B------:R0:W-:Y:S01]  /*5fd0*/  @P3 STG.E desc[UR36][R10.64+0xe0], R23 ;  /* 0x0000e0170a003986 */ /* 0x0001e2000c101924 */
[C---:B------:R-:W-:Y:S02]  /*5fe0*/  ISETP.GT.AND P3, PT, R3.reuse, 0x8, P1 ;  /* 0x000000080300780c */ /* 0x040fe40000f64270 */
[----:B------:R-:W-:Y:S01]  /*5ff0*/  ISETP.GT.AND P5, PT, R3, 0x80, P5 ;  /* 0x000000800300780c */ /* 0x000fe20002fa4270 */
[----:B0-----:R-:W-:-:S10]  /*6000*/  FMUL R23, R26, R90 ;  /* 0x0000005a1a177220 */ /* 0x001fd40000400000 */
[----:B------:R0:W-:Y:S01]  /*6010*/  @P3 STG.E desc[UR36][R10.64+0xe4], R87 ;  /* 0x0000e4570a003986 */ /* 0x0001e2000c101924 */
[C---:B------:R-:W-:Y:S01]  /*6020*/  ISETP.GT.AND P3, PT, R3.reuse, 0x80, P6 ;  /* 0x000000800300780c */ /* 0x040fe20003764270 */
[----:B------:R-:W-:Y:S01]  /*6030*/  @P5 IMAD.MOV.U32 R8, RZ, RZ, R12 ;  /* 0x000000ffff085224 */ /* 0x000fe200078e000c */
[----:B------:R-:W-:Y:S01]  /*6040*/  ISETP.GT.AND P6, PT, R3, 0x88, P6 ;  /* 0x000000880300780c */ /* 0x000fe200037c4270 */
[----:B------:R-:W-:Y:S02]  /*6050*/  @P5 IMAD.MOV.U32 R9, RZ, RZ, R13 ;  /* 0x000000ffff095224 */ /* 0x000fe400078e000d */
[----:B0-----:R-:W-:-:S08]  /*6060*/  FMUL R11, R30, R90 ;  /* 0x0000005a1e0b7220 */ /* 0x001fd00000400000 */
[----:B------:R0:W-:Y:S01]  /*6070*/  @P3 STG.E desc[UR36][R12.64], R5 ;  /* 0x000000050c003986 */ /* 0x0001e2000c101924 */
[----:B------:R-:W-:-:S03]  /*6080*/  ISETP.NE.AND P3, PT, R56, RZ, PT ;  /* 0x000000ff3800720c */ /* 0x000fc60003f65270 */
[----:B------:R-:W-:Y:S01]  /*6090*/  @P5 STG.E desc[UR36][R8.64+0x4], R25 ;  /* 0x0000041908005986 */ /* 0x000fe2000c101924 */
[----:B------:R-:W-:-:S03]  /*60a0*/  ISETP.NE.AND P5, PT, R57, RZ, PT ;  /* 0x000000ff3900720c */ /* 0x000fc60003fa5270 */
[----:B------:R1:W-:Y:S01]  /*60b0*/  @P6 STG.E desc[UR36][R14.64], R23 ;  /* 0x000000170e006986 */ /* 0x0003e2000c101924 */
[----:B------:R-:W-:Y:S01]  /*60c0*/  ISETP.GT.AND P6, PT, R4, 0x1, PT ;  /* 0x000000010400780c */ /* 0x000fe20003fc4270 */
[----:B0-----:R-:W-:-:S03]  /*60d0*/  FMUL R5, R28, R90 ;  /* 0x0000005a1c057220 */ /* 0x001fc60000400000 */
[----:B------:R-:W-:Y:S01]  /*60e0*/  ISETP.GT.AND P6, PT, R3, 0x88, P6 ;  /* 0x000000880300780c */ /* 0x000fe200037c4270 */
[----:B-1----:R-:W-:-:S12]  /*60f0*/  FMUL R15, R44, R90 ;  /* 0x0000005a2c0f7220 */ /* 0x002fd80000400000 */
[----:B------:R-:W-:Y:S01]  /*6100*/  @P6 STG.E desc[UR36][R20.64+0x4], R27 ;  /* 0x0000041b14006986 */ /* 0x000fe2000c101924 */
[----:B------:R-:W-:-:S04]  /*6110*/  ISETP.GT.AND P6, PT, R4, 0x8, PT ;  /* 0x000000080400780c */ /* 0x000fc80003fc4270 */
[----:B------:R-:W-:-:S13]  /*6120*/  ISETP.GT.AND P6, PT, R3, 0x80, P6 ;  /* 0x000000800300780c */ /* 0x000fda00037c4270 */
[----:B------:R-:W-:Y:S02]  /*6130*/  @P6 IMAD.MOV.U32 R8, RZ, RZ, R12 ;  /* 0x000000ffff086224 */ /* 0x000fe400078e000c */
[----:B------:R-:W-:-:S05]  /*6140*/  @P6 IMAD.MOV.U32 R9, RZ, RZ, R13 ;  /* 0x000000ffff096224 */ /* 0x000fca00078e000d */
[----:B------:R0:W-:Y:S01]  /*6150*/  @P6 STG.E desc[UR36][R8.64+0x20], R5 ;  /* 0x0000200508006986 */ /* 0x0001e2000c101924 */
[----:B------:R-:W-:-:S04]  /*6160*/  ISETP.GT.AND P6, PT, R4, 0x9, PT ;  /* 0x000000090400780c */ /* 0x000fc80003fc4270 */
[----:B------:R-:W-:Y:S01]  /*6170*/  ISETP.GT.AND P6, PT, R3, 0x80, P6 ;  /* 0x000000800300780c */ /* 0x000fe200037c4270 */
[----:B0-----:R-:W-:-:S12]  /*6180*/  FMUL R5, R32, R90 ;  /* 0x0000005a20057220 */ /* 0x001fd80000400000 */
[----:B------:R-:W-:Y:S02]  /*6190*/  @P6 IMAD.MOV.U32 R8, RZ, RZ, R12 ;  /* 0x000000ffff086224 */ /* 0x000fe400078e000c */
[----:B------:R-:W-:-:S05]  /*61a0*/  @P6 IMAD.MOV.U32 R9, RZ, RZ, R13 ;  /* 0x000000ffff096224 */ /* 0x000fca00078e000d */
[----:B------:R-:W-:Y:S01]  /*61b0*/  @P6 STG.E desc[UR36][R8.64+0x24], R29 ;  /* 0x0000241d08006986 */ /* 0x000fe2000c101924 */
[----:B------:R-:W-:-:S04]  /*61c0*/  ISETP.GT.AND P6, PT, R4, 0x8, PT ;  /* 0x000000080400780c */ /* 0x000fc80003fc4270 */
[----:B------:R-:W-:-:S13]  /*61d0*/  ISETP.GT.AND P6, PT, R3, 0x88, P6 ;  /* 0x000000880300780c */ /* 0x000fda00037c4270 */
[----:B------:R0:W-:Y:S01]  /*61e0*/  @P6 STG.E desc[UR36][R6.64+0x20], R11 ;  /* 0x0000200b06006986 */ /* 0x0001e2000c101924 */
[----:B------:R-:W-:-:S04]  /*61f0*/  ISETP.GT.AND P6, PT, R4, 0x9, PT ;  /* 0x000000090400780c */ /* 0x000fc80003fc4270 */
[----:B------:R-:W-:Y:S01]  /*6200*/  ISETP.GT.AND P6, PT, R3, 0x88, P6 ;  /* 0x000000880300780c */ /* 0x000fe200037c4270 */
[----:B0-----:R-:W-:-:S12]  /*6210*/  FMUL R11, R34, R90 ;  /* 0x0000005a220b7220 */ /* 0x001fd80000400000 */
        /* <DEDUP_REMOVED lines=9> */
[----:B------:R-:W-:Y:S01]  /*62b0*/  @P6 MOV R8, R12 ;  /* 0x0000000c00086202 */ /* 0x000fe20000000f00 */
        /* <DEDUP_REMOVED lines=33> */
[----:B------:R-:W-:-:S13]  /*64d0*/  ISETP.GT.AND P6, PT, R3, 0x80, P6 ;  /* 0x000000800300780c */ /* 0x000fda00037c4270 */
[----:B0-----:R-:W-:Y:S01]  /*64e0*/  @P6 IMAD.MOV.U32 R8, RZ, RZ, R12 ;  /* 0x000000ffff086224 */ /* 0x001fe200078e000c */
[----:B------:R-:W-:-:S05]  /*64f0*/  @P6 MOV R9, R13 ;  /* 0x0000000d00096202 */ /* 0x000fca0000000f00 */
[----:B------:R0:W-:Y:S01]  /*6500*/  @P6 STG.E desc[UR36][R8.64+0x84], R41 ;  /* 0x0000842908006986 */ /* 0x0001e2000c101924 */
[----:B------:R-:W-:-:S04]  /*6510*/  ISETP.GT.AND P6, PT, R4, 0x20, PT ;  /* 0x000000200400780c */ /* 0x000fc80003fc4270 */
[----:B------:R-:W-:Y:S01]  /*6520*/  ISETP.GT.AND P6, PT, R3, 0x88, P6 ;  /* 0x000000880300780c */ /* 0x000fe200037c4270 */
[----:B0-----:R-:W-:-:S12]  /*6530*/  FMUL R9, R46, R90 ;  /* 0x0000005a2e097220 */ /* 0x001fd80000400000 */
[----:B------:R0:W-:Y:S01]  /*6540*/  @P6 STG.E desc[UR36][R6.64+0x80], R11 ;  /* 0x0000800b06006986 */ /* 0x0001e2000c101924 */
[----:B------:R-:W-:-:S04]  /*6550*/  ISETP.GT.AND P6, PT, R4, 0x21, PT ;  /* 0x000000210400780c */ /* 0x000fc80003fc4270 */
[----:B------:R-:W-:Y:S01]  /*6560*/  ISETP.GT.AND P6, PT, R3, 0x88, P6 ;  /* 0x000000880300780c */ /* 0x000fe200037c4270 */
[----:B0-----:R-:W-:-:S12]  /*6570*/  FMUL R11, R48, R90 ;  /* 0x0000005a300b7220 */ /* 0x001fd80000400000 */
[----:B------:R-:W-:Y:S02]  /*6580*/  @P6 IMAD.MOV.U32 R4, RZ, RZ, R6 ;  /* 0x000000ffff046224 */ /* 0x000fe400078e0006 */
[----:B------:R-:W-:-:S05]  /*6590*/  @P6 IMAD.MOV.U32 R5, RZ, RZ, R7 ;  /* 0x000000ffff056224 */ /* 0x000fca00078e0007 */
[----:B------:R0:W-:Y:S01]  /*65a0*/  @P6 STG.E desc[UR36][R4.64+0x84], R43 ;  /* 0x0000842b04006986 */ /* 0x0001e2000c101924 */
[C---:B------:R-:W-:Y:S02]  /*65b0*/  ISETP.GT.AND P6, PT, R3.reuse, 0x80, P5 ;  /* 0x000000800300780c */ /* 0x040fe40002fc4270 */
[----:B------:R-:W-:-:S11]  /*65c0*/  ISETP.GT.AND P5, PT, R3, 0x88, P5 ;  /* 0x000000880300780c */ /* 0x000fd60002fa4270 */
[----:B0-----:R-:W-:Y:S02]  /*65d0*/  @P6 IMAD.MOV.U32 R4, RZ, RZ, R12 ;  /* 0x000000ffff046224 */ /* 0x001fe400078e000c */
[----:B------:R-:W-:-:S05]  /*65e0*/  @P6 IMAD.MOV.U32 R5, RZ, RZ, R13 ;  /* 0x000000ffff056224 */ /* 0x000fca00078e000d */
[----:B------:R0:W-:Y:S01]  /*65f0*/  @P6 STG.E desc[UR36][R4.64+0xa0], R15 ;  /* 0x0000a00f04006986 */ /* 0x0001e2000c101924 */
[C---:B------:R-:W-:Y:S02]  /*6600*/  ISETP.GT.AND P6, PT, R3.reuse, 0x80, P3 ;  /* 0x000000800300780c */ /* 0x040fe40001fc4270 */
[----:B------:R-:W-:-:S11]  /*6610*/  ISETP.GT.AND P3, PT, R3, 0x88, P3 ;  /* 0x000000880300780c */ /* 0x000fd60001f64270 */
[----:B0-----:R-:W-:Y:S02]  /*6620*/  @P6 IMAD.MOV.U32 R4, RZ, RZ, R12 ;  /* 0x000000ffff046224 */ /* 0x001fe400078e000c */
[----:B------:R-:W-:-:S05]  /*6630*/  @P6 IMAD.MOV.U32 R5, RZ, RZ, R13 ;  /* 0x000000ffff056224 */ /* 0x000fca00078e000d */
[----:B------:R0:W-:Y:S02]  /*6640*/  @P6 STG.E desc[UR36][R4.64+0xa4], R45 ;  /* 0x0000a42d04006986 */ /* 0x0001e4000c101924 */
[----:B0-----:R-:W-:Y:S02]  /*6650*/  @P5 IMAD.MOV.U32 R4, RZ, RZ, R6 ;  /* 0x000000ffff045224 */ /* 0x001fe400078e0006 */
[----:B------:R-:W-:-:S05]  /*6660*/  @P5 IMAD.MOV.U32 R5, RZ, RZ, R7 ;  /* 0x000000ffff055224 */ /* 0x000fca00078e0007 */
[----:B------:R0:W-:Y:S01]  /*6670*/  @P5 STG.E desc[UR36][R4.64+0xa0], R9 ;  /* 0x0000a00904005986 */ /* 0x0001e2000c101924 */
[C---:B------:R-:W-:Y:S02]  /*6680*/  ISETP.GT.AND P5, PT, R3.reuse, 0x80, P4 ;  /* 0x000000800300780c */ /* 0x040fe400027a4270 */
[----:B------:R-:W-:Y:S02]  /*6690*/  ISETP.GT.AND P4, PT, R3, 0x88, P4 ;  /* 0x000000880300780c */ /* 0x000fe40002784270 */
[----:B0-----:R-:W-:Y:S01]  /*66a0*/  @P3 MOV R4, R6 ;  /* 0x0000000600043202 */ /* 0x001fe20000000f00 */
[----:B------:R-:W-:Y:S02]  /*66b0*/  @P3 IMAD.MOV.U32 R5, RZ, RZ, R7 ;  /* 0x000000ffff053224 */ /* 0x000fe400078e0007 */
[----:B------:R-:W-:-:S03]  /*66c0*/  FMUL R9, R52, R90 ;  /* 0x0000005a34097220 */ /* 0x000fc60000400000 */
[----:B------:R0:W-:Y:S01]  /*66d0*/  @P3 STG.E desc[UR36][R4.64+0xa4], R47 ;  /* 0x0000a42f04003986 */ /* 0x0001e2000c101924 */
[C---:B------:R-:W-:Y:S02]  /*66e0*/  ISETP.GT.AND P3, PT, R3.reuse, 0x80, P0 ;  /* 0x000000800300780c */ /* 0x040fe40000764270 */
[----:B------:R-:W-:Y:S01]  /*66f0*/  ISETP.GT.AND P0, PT, R3, 0x88, P0 ;  /* 0x000000880300780c */ /* 0x000fe20000704270 */
[----:B0-----:R-:W-:Y:S02]  /*6700*/  @P5 IMAD.MOV.U32 R4, RZ, RZ, R12 ;  /* 0x000000ffff045224 */ /* 0x001fe400078e000c */
[----:B------:R-:W-:-:S05]  /*6710*/  @P5 IMAD.MOV.U32 R5, RZ, RZ, R13 ;  /* 0x000000ffff055224 */ /* 0x000fca00078e000d */
[----:B------:R0:W-:Y:S01]  /*6720*/  @P5 STG.E desc[UR36][R4.64+0xc0], R11 ;  /* 0x0000c00b04005986 */ /* 0x0001e2000c101924 */
[C---:B------:R-:W-:Y:S02]  /*6730*/  ISETP.GT.AND P5, PT, R3.reuse, 0x80, P2 ;  /* 0x000000800300780c */ /* 0x040fe400017a4270 */
[----:B------:R-:W-:Y:S01]  /*6740*/  ISETP.GT.AND P2, PT, R3, 0x88, P2 ;  /* 0x000000880300780c */ /* 0x000fe20001744270 */
[----:B0-----:R-:W-:Y:S02]  /*6750*/  @P3 IMAD.MOV.U32 R4, RZ, RZ, R12 ;  /* 0x000000ffff043224 */ /* 0x001fe400078e000c */
[----:B------:R-:W-:Y:S01]  /*6760*/  FMUL R11, R54, R90 ;  /* 0x0000005a360b7220 */ /* 0x000fe20000400000 */
[----:B------:R-:W-:-:S05]  /*6770*/  @P3 IMAD.MOV.U32 R5, RZ, RZ, R13 ;  /* 0x000000ffff053224 */ /* 0x000fca00078e000d */
[----:B------:R0:W-:Y:S01]  /*6780*/  @P3 STG.E desc[UR36][R4.64+0xc4], R49 ;  /* 0x0000c43104003986 */ /* 0x0001e2000c101924 */
[C---:B------:R-:W-:Y:S02]  /*6790*/  ISETP.GT.AND P3, PT, R3.reuse, 0x80, P1 ;  /* 0x000000800300780c */ /* 0x040fe40000f64270 */
[----:B------:R-:W-:Y:S01]  /*67a0*/  ISETP.GT.AND P1, PT, R3, 0x88, P1 ;  /* 0x000000880300780c */ /* 0x000fe20000f24270 */
[----:B------:R-:W-:Y:S01]  /*67b0*/  FMUL R3, R50, R90 ;  /* 0x0000005a32037220 */ /* 0x000fe20000400000 */
[----:B0-----:R-:W-:Y:S02]  /*67c0*/  @P4 IMAD.MOV.U32 R4, RZ, RZ, R6 ;  /* 0x000000ffff044224 */ /* 0x001fe400078e0006 */
[----:B------:R-:W-:-:S05]  /*67d0*/  @P4 IMAD.MOV.U32 R5, RZ, RZ, R7 ;  /* 0x000000ffff054224 */ /* 0x000fca00078e0007 */
[----:B------:R0:W-:Y:S02]  /*67e0*/  @P4 STG.E desc[UR36][R4.64+0xc0], R3 ;  /* 0x0000c00304004986 */ /* 0x0001e4000c101924 */
[----:B0-----:R-:W-:Y:S01]  /*67f0*/  @P0 IMAD.MOV.U32 R4, RZ, RZ, R6 ;  /* 0x000000ffff040224 */ /* 0x001fe200078e0006 */
[----:B------:R-:W-:-:S05]  /*6800*/  @P0 MOV R5, R7 ;  /* 0x0000000700050202 */ /* 0x000fca0000000f00 */
[----:B------:R0:W-:Y:S02]  /*6810*/  @P0 STG.E desc[UR36][R4.64+0xc4], R51 ;  /* 0x0000c43304000986 */ /* 0x0001e4000c101924 */
[----:B0-----:R-:W-:Y:S02]  /*6820*/  @P5 IMAD.MOV.U32 R4, RZ, RZ, R12 ;  /* 0x000000ffff045224 */ /* 0x001fe400078e000c */
[----:B------:R-:W-:-:S05]  /*6830*/  @P5 IMAD.MOV.U32 R5, RZ, RZ, R13 ;  /* 0x000000ffff055224 */ /* 0x000fca00078e000d */
[----:B------:R0:W-:Y:S04]  /*6840*/  @P5 STG.E desc[UR36][R4.64+0xe0], R9 ;  /* 0x0000e00904005986 */ /* 0x0001e8000c101924 */
[----:B------:R1:W-:Y:S01]  /*6850*/  @P3 STG.E desc[UR36][R12.64+0xe4], R53 ;  /* 0x0000e4350c003986 */ /* 0x0003e2000c101924 */
[----:B0-----:R-:W-:Y:S02]  /*6860*/  @P2 IMAD.MOV.U32 R4, RZ, RZ, R6 ;  /* 0x000000ffff042224 */ /* 0x001fe400078e0006 */
[----:B------:R-:W-:-:S05]  /*6870*/  @P2 IMAD.MOV.U32 R5, RZ, RZ, R7 ;  /* 0x000000ffff052224 */ /* 0x000fca00078e0007 */
[----:B------:R1:W-:Y:S04]  /*6880*/  @P2 STG.E desc[UR36][R4.64+0xe0], R11 ;  /* 0x0000e00b04002986 */ /* 0x0003e8000c101924 */
[----:B------:R1:W-:Y:S02]  /*6890*/  @P1 STG.E desc[UR36][R6.64+0xe4], R55 ;  /* 0x0000e43706001986 */ /* 0x0003e4000c101924 */
.L_x_156:
[----:B------:R-:W-:Y:S05]  /*68a0*/  BSYNC B0 ;  /* 0x0000000000007941 */ /* 0x000fea0003800000 */
.L_x_32:
[----:B------:R-:W-:Y:S01]  /*68b0*/  IADD3 R16, P0, R16, UR38, RZ ;  /* 0x0000002610107c10 */ /* 0x000fe2000ff1e0ff */
[----:B------:R-:W-:Y:S01]  /*68c0*/  ULDC.64 UR4, c[0x0][0x650] ;  /* 0x0001940000047ab9 */ /* 0x000fe20000000a00 */
[----:B------:R-:W-:Y:S01]  /*68d0*/  PRMT R3, RZ, 0x7610, R3 ;  /* 0x00007610ff037816 */ /* 0x000fe20000000003 */
[----:B------:R-:W-:Y:S01]  /*68e0*/  IMAD.MOV.U32 R103, RZ, RZ, -0x1 ;  /* 0xffffffffff677424 */ /* 0x000fe200078e00ff */
[----:B------:R-:W-:Y:S01]  /*68f0*/  IADD3.X R17, R17, UR41, RZ, P0, !PT ;  /* 0x0000002911117c10 */ /* 0x000fe200087fe4ff */
[----:B------:R-:W-:Y:S01]  /*6900*/  IMAD.MOV.U32 R23, RZ, RZ, -0x1 ;  /* 0xffffffffff177424 */ /* 0x000fe200078e00ff */
[----:B------:R-:W-:-:S04]  /*6910*/  ISETP.GE.U32.AND P0, PT, R16, UR4, PT ;  /* 0x0000000410007c0c */ /* 0x000fc8000bf06070 */
[----:B------:R-:W-:-:S13]  /*6920*/  ISETP.GE.U32.AND.EX P0, PT, R17, UR5, PT, P0 ;  /* 0x0000000511007c0c */ /* 0x000fda000bf06100 */
[----:B------:R-:W-:Y:S05]  /*6930*/  @P0 BRA `(.L_x_157) ;  /* 0x00000004004c0947 */ /* 0x000fea0003800000 */
[----:B-1----:R-:W1:Y:S01]  /*6940*/  LDC.64 R10, c[0x0][0x628] ;  /* 0x00018a00ff0a7b82 */ /* 0x002e620000000a00 */
[----:B0-23--:R-:W0:Y:S01]  /*6950*/  S2R R12, SR_CTAID.X ;  /* 0x00000000000c7919 */ /* 0x00de220000002500 */
[----:B------:R-:W-:Y:S02]  /*6960*/  IMAD.MOV.U32 R8, RZ, RZ, R16 ;  /* 0x000000ffff087224 */ /* 0x000fe400078e0010 */
[----:B------:R-:W-:Y:S01]  /*6970*/  IMAD.MOV.U32 R9, RZ, RZ, R17 ;  /* 0x000000ffff097224 */ /* 0x000fe200078e0011 */
[----:B------:R-:W2:Y:S03]  /*6980*/  S2R R20, SR_CTAID.Y ;  /* 0x0000000000147919 */ /* 0x000ea60000002600 */
[----:B------:R-:W3:Y:S08]  /*6990*/  LDC R0, c[0x0][0x630] ;  /* 0x00018c00ff007b82 */ /* 0x000ef00000000800 */
[----:B----4-:R-:W4:Y:S01]  /*69a0*/  LDC.64 R14, c[0x0][0x620] ;  /* 0x00018800ff0e7b82 */ /* 0x010f220000000a00 */
[----:B-1----:R-:W-:-:S04]  /*69b0*/  ISETP.NE.U32.AND P0, PT, R10, RZ, PT ;  /* 0x000000ff0a00720c */ /* 0x002fc80003f05070 */
[----:B------:R-:W-:-:S13]  /*69c0*/  ISETP.NE.AND.EX P0, PT, R11, RZ, PT, P0 ;  /* 0x000000ff0b00720c */ /* 0x000fda0003f05300 */
[----:B0-234-:R-:W-:Y:S05]  /*69d0*/  @!P0 BRA `(.L_x_158) ;  /* 0x0000000000288947 */ /* 0x01dfea0003800000 */
[----:B------:R-:W0:Y:S02]  /*69e0*/  LDC R3, c[0x0][0x634] ;  /* 0x00018d00ff037b82 */ /* 0x000e240000000800 */
[----:B0-----:R-:W-:-:S04]  /*69f0*/  IADD3 R3, P0, R16, R3, RZ ;  /* 0x0000000310037210 */ /* 0x001fc80007f1e0ff */
[----:B------:R-:W-:-:S05]  /*6a00*/  IADD3.X R13, RZ, R17, RZ, P0, !PT ;  /* 0x00000011ff0d7210 */ /* 0x000fca00007fe4ff */
[----:B------:R-:W-:-:S04]  /*6a10*/  IMAD.WIDE.U32 R4, R13, R10, RZ ;  /* 0x0000000a0d047225 */ /* 0x000fc800078e00ff */
[----:B------:R-:W-:-:S04]  /*6a20*/  IMAD.WIDE.U32 R6, P0, R3, R11, R4 ;  /* 0x0000000b03067225 */ /* 0x000fc80007800004 */
[----:B------:R-:W-:-:S04]  /*6a30*/  IMAD.WIDE.U32 R4, R3, R10, RZ ;  /* 0x0000000a03047225 */ /* 0x000fc800078e00ff */
[----:B------:R-:W-:Y:S01]  /*6a40*/  IMAD.X R9, RZ, RZ, RZ, P0 ;  /* 0x000000ffff097224 */ /* 0x000fe200000e06ff */
[----:B------:R-:W-:Y:S01]  /*6a50*/  IADD3 RZ, P0, R5, R6, RZ ;  /* 0x0000000605ff7210 */ /* 0x000fe20007f1e0ff */
[----:B------:R-:W-:-:S04]  /*6a60*/  IMAD.MOV.U32 R8, RZ, RZ, R7 ;  /* 0x000000ffff087224 */ /* 0x000fc800078e0007 */
[----:B------:R-:W-:-:S08]  /*6a70*/  IMAD.WIDE.U32.X R8, R13, R11, R8, P0 ;  /* 0x0000000b0d087225 */ /* 0x000fd000000e0408 */
.L_x_158:
[-CC-:B------:R-:W-:Y:S01]  /*6a80*/  SHF.R.U64 R23, R8, R0.reuse, R9.reuse ;  /* 0x0000000008177219 */ /* 0x180fe20000001209 */
[----:B------:R-:W0:Y:S01]  /*6a90*/  LDC.64 R26, c[0x0][0x640] ;  /* 0x00019000ff1a7b82 */ /* 0x000e220000000a00 */
[----:B------:R-:W-:Y:S01]  /*6aa0*/  SHF.R.U32.HI R0, RZ, R0, R9 ;  /* 0x00000000ff007219 */ /* 0x000fe20000011609 */
[----:B------:R-:W-:Y:S01]  /*6ab0*/  ULDC UR4, c[0x0][0x150] ;  /* 0x0000540000047ab9 */ /* 0x000fe20000000800 */
[----:B------:R-:W-:Y:S02]  /*6ac0*/  IADD3 R3, P0, RZ, -R23, RZ ;  /* 0x80000017ff037210 */ /* 0x000fe40007f1e0ff */
[----:B------:R-:W-:-:S03]  /*6ad0*/  I2FP.F32.U32 R7, R12 ;  /* 0x0000000c00077245 */ /* 0x000fc60000201000 */
[----:B------:R-:W1:Y:S01]  /*6ae0*/  LDC R6, c[0x0][0x618] ;  /* 0x00018600ff067b82 */ /* 0x000e620000000800 */
[----:B------:R-:W-:Y:S02]  /*6af0*/  IMAD.X R5, RZ, RZ, ~R0, P0 ;  /* 0x000000ffff057224 */ /* 0x000fe400000e0e00 */
[----:B------:R-:W-:Y:S01]  /*6b00*/  FMUL R7, R7, UR4 ;  /* 0x0000000407077c20 */ /* 0x000fe20008400000 */
[----:B------:R-:W-:Y:S01]  /*6b10*/  ULDC UR4, c[0x0][0x154] ;  /* 0x0000550000047ab9 */ /* 0x000fe20000000800 */
[-C--:B------:R-:W-:Y:S02]  /*6b20*/  IMAD R0, R5, R14.reuse, RZ ;  /* 0x0000000e05007224 */ /* 0x080fe400078e02ff */
[C---:B------:R-:W-:Y:S01]  /*6b30*/  IMAD.WIDE.U32 R4, R3.reuse, R14, R16 ;  /* 0x0000000e03047225 */ /* 0x040fe200078e0010 */
[----:B------:R-:W2:Y:S01]  /*6b40*/  LDC R11, c[0x0][0x608] ;  /* 0x00018200ff0b7b82 */ /* 0x000ea20000000800 */
[----:B------:R-:W3:Y:S02]  /*6b50*/  F2I.U32.TRUNC.NTZ R7, R7 ;  /* 0x0000000700077305 */ /* 0x000ee4000020f000 */
[----:B------:R-:W-:-:S04]  /*6b60*/  IMAD R3, R3, R15, R0 ;  /* 0x0000000f03037224 */ /* 0x000fc800078e0200 */
[----:B------:R-:W-:Y:S01]  /*6b70*/  IMAD.IADD R3, R5, 0x1, R3 ;  /* 0x0000000105037824 */ /* 0x000fe200078e0203 */
[----:B------:R-:W4:Y:S01]  /*6b80*/  LDC R8, c[0x0][0x658] ;  /* 0x00019600ff087b82 */ /* 0x000f220000000800 */
[----:B------:R-:W-:Y:S02]  /*6b90*/  I2FP.F32.U32 R5, R20 ;  /* 0x0000001400057245 */ /* 0x000fe40000201000 */
[----:B0-----:R-:W-:-:S04]  /*6ba0*/  ISETP.NE.U32.AND P0, PT, R26, RZ, PT ;  /* 0x000000ff1a00720c */ /* 0x001fc80003f05070 */
[----:B------:R-:W-:Y:S01]  /*6bb0*/  ISETP.NE.AND.EX P0, PT, R27, RZ, PT, P0 ;  /* 0x000000ff1b00720c */ /* 0x000fe20003f05300 */
[----:B------:R-:W0:Y:S01]  /*6bc0*/  LDC R9, c[0x0][0x144] ;  /* 0x00005100ff097b82 */ /* 0x000e220000000800 */
[-C--:B-1----:R-:W-:Y:S01]  /*6bd0*/  SHF.R.U64 R13, R4, R6.reuse, R3 ;  /* 0x00000006040d7219 */ /* 0x082fe20000001203 */
[----:B---3--:R-:W-:Y:S01]  /*6be0*/  IMAD.MOV R7, RZ, RZ, -R7 ;  /* 0x000000ffff077224 */ /* 0x008fe200078e0a07 */
[----:B------:R-:W-:Y:S01]  /*6bf0*/  SHF.R.U32.HI R0, RZ, R6, R3 ;  /* 0x00000006ff007219 */ /* 0x000fe20000011603 */
[----:B------:R-:W-:-:S04]  /*6c00*/  FMUL R6, R5, UR4 ;  /* 0x0000000405067c20 */ /* 0x000fc80008400000 */
[----:B------:R-:W1:Y:S01]  /*6c10*/  LDC R21, c[0x0][0x148] ;  /* 0x00005200ff157b82 */ /* 0x000e620000000800 */
[----:B------:R3:W0:Y:S01]  /*6c20*/  F2I.U32.TRUNC.NTZ R14, R6 ;  /* 0x00000006000e7305 */ /* 0x000622000020f000 */
[-CC-:B--2---:R-:W-:Y:S02]  /*6c30*/  SHF.R.U64 R10, R13, R11.reuse, R0.reuse ;  /* 0x0000000b0d0a7219 */ /* 0x184fe40000001200 */
[----:B------:R-:W-:-:S04]  /*6c40*/  SHF.R.U32.HI R3, RZ, R11, R0 ;  /* 0x0000000bff037219 */ /* 0x000fc80000011600 */
[----:B------:R-:W2:Y:S01]  /*6c50*/  LDC R24, c[0x0][0x648] ;  /* 0x00019200ff187b82 */ /* 0x000ea20000000800 */
[-CC-:B----4-:R-:W-:Y:S02]  /*6c60*/  SHF.R.U64 R15, R10, R8.reuse, R3.reuse ;  /* 0x000000080a0f7219 */ /* 0x190fe40000001203 */
[----:B------:R-:W-:-:S03]  /*6c70*/  SHF.R.U32.HI R5, RZ, R8, R3 ;  /* 0x00000008ff057219 */ /* 0x000fc60000011603 */
[----:B------:R-:W-:Y:S02]  /*6c80*/  IMAD.MOV.U32 R4, RZ, RZ, R15 ;  /* 0x000000ffff047224 */ /* 0x000fe400078e000f */
[----:B------:R-:W4:Y:S01]  /*6c90*/  LDC R28, c[0x0][0x638] ;  /* 0x00018e00ff1c7b82 */ /* 0x000f220000000800 */
[----:B0-----:R-:W-:-:S07]  /*6ca0*/  IMAD R25, R9, R7, R12 ;  /* 0x0000000709197224 */ /* 0x001fce00078e020c */
[----:B------:R-:W0:Y:S08]  /*6cb0*/  LDC R29, c[0x0][0x610] ;  /* 0x00018400ff1d7b82 */ /* 0x000e300000000800 */
[----:B------:R-:W0:Y:S01]  /*6cc0*/  LDC R30, c[0x0][0x600] ;  /* 0x00018000ff1e7b82 */ /* 0x000e220000000800 */
[----:B-1-3--:R-:W-:Y:S05]  /*6cd0*/  @!P0 BRA `(.L_x_159) ;  /* 0x0000000000288947 */ /* 0x00afea0003800000 */
[----:B------:R-:W1:Y:S02]  /*6ce0*/  LDC R0, c[0x0][0x64c] ;  /* 0x00019300ff007b82 */ /* 0x000e640000000800 */
[----:B-1----:R-:W-:-:S05]  /*6cf0*/  IADD3 R3, P0, R15, R0, RZ ;  /* 0x000000000f037210 */ /* 0x002fca0007f1e0ff */
[----:B------:R-:W-:-:S04]  /*6d00*/  IMAD.X R11, RZ, RZ, R5, P0 ;  /* 0x000000ffff0b7224 */ /* 0x000fc800000e0605 */
[----:B------:R-:W-:-:S04]  /*6d10*/  IMAD.WIDE.U32 R4, R11, R26, RZ ;  /* 0x0000001a0b047225 */ /* 0x000fc800078e00ff */
[----:B------:R-:W-:-:S04]  /*6d20*/  IMAD.WIDE.U32 R6, P0, R3, R27, R4 ;  /* 0x0000001b03067225 */ /* 0x000fc80007800004 */
[----:B------:R-:W-:Y:S01]  /*6d30*/  IMAD.WIDE.U32 R4, R3, R26, RZ ;  /* 0x0000001a03047225 */ /* 0x000fe200078e00ff */
[----:B------:R-:W-:-:S03]  /*6d40*/  MOV R8, R7 ;  /* 0x0000000700087202 */ /* 0x000fc60000000f00 */
[----:B------:R-:W-:Y:S01]  /*6d50*/  IMAD.X R9, RZ, RZ, RZ, P0 ;  /* 0x000000ffff097224 */ /* 0x000fe200000e06ff */
[----:B------:R-:W-:-:S05]  /*6d60*/  IADD3 RZ, P0, R5, R6, RZ ;  /* 0x0000000605ff7210 */ /* 0x000fca0007f1e0ff */
[----:B------:R-:W-:-:S08]  /*6d70*/  IMAD.WIDE.U32.X R4, R11, R27, R8, P0 ;  /* 0x0000001b0b047225 */ /* 0x000fd000000e0408 */
.L_x_159:
[----:B------:R-:W-:Y:S01]  /*6d80*/  ISETP.NE.AND P0, PT, R2, 0x1, PT ;  /* 0x000000010200780c */ /* 0x000fe20003f05270 */
[----:B------:R-:W-:Y:S01]  /*6d90*/  IMAD.MOV R14, RZ, RZ, -R14 ;  /* 0x000000ffff0e7224 */ /* 0x000fe200078e0a0e */
[----:B--2---:R-:W-:Y:S02]  /*6da0*/  SHF.R.U64 R0, R4, R24, R5 ;  /* 0x0000001804007219 */ /* 0x004fe40000001205 */
[----:B------:R-:W-:Y:S02]  /*6db0*/  LOP3.LUT R3, R10, R101, RZ, 0xc0, !PT ;  /* 0x000000650a037212 */ /* 0x000fe400078ec0ff */
[----:B------:R-:W-:Y:S01]  /*6dc0*/  LOP3.LUT R6, R13, R100, RZ, 0xc0, !PT ;  /* 0x000000640d067212 */ /* 0x000fe200078ec0ff */
[----:B------:R-:W-:Y:S02]  /*6dd0*/  IMAD.MOV R4, RZ, RZ, -R0 ;  /* 0x000000ffff047224 */ /* 0x000fe400078e0a00 */
[----:B------:R-:W-:Y:S02]  /*6de0*/  IMAD R0, R96, R0, R3 ;  /* 0x0000000060007224 */ /* 0x000fe400078e0203 */
[----:B----4-:R-:W-:-:S02]  /*6df0*/  IMAD R3, R4, R28, R15 ;  /* 0x0000001c04037224 */ /* 0x010fc400078e020f */
[----:B------:R-:W-:Y:S02]  /*6e00*/  @P0 IMAD R25, R21, R14, R20 ;  /* 0x0000000e15190224 */ /* 0x000fe400078e0214 */
[----:B0-----:R-:W-:Y:S02]  /*6e10*/  IMAD R5, R3, R30, R6 ;  /* 0x0000001e03057224 */ /* 0x001fe400078e0206 */
[----:B------:R-:W-:Y:S02]  /*6e20*/  IMAD R0, R0, R29, R25 ;  /* 0x0000001d00007224 */ /* 0x000fe400078e0219 */
[----:B------:R-:W-:-:S03]  /*6e30*/  IMAD.MOV.U32 R4, RZ, RZ, 0x1 ;  /* 0x00000001ff047424 */ /* 0x000fc600078e00ff */
[----:B------:R-:W-:Y:S02]  /*6e40*/  SEL R103, R5, R0, !P0 ;  /* 0x0000000005677207 */ /* 0x000fe40004000000 */
[----:B------:R-:W-:Y:S02]  /*6e50*/  PRMT R3, R4, 0x7610, R3 ;  /* 0x0000761004037816 */ /* 0x000fe40000000003 */
[----:B------:R-:W-:-:S07]  /*6e60*/  SEL R0, R0, R5, !P0 ;  /* 0x0000000500007207 */ /* 0x000fce0004000000 */
.L_x_157:
[----:B------:R-:W-:Y:S01]  /*6e70*/  UIADD3 UR42, UR43, UR42, URZ ;  /* 0x0000002a2b2a7290 */ /* 0x000fe2000fffe03f */
[----:B------:R-:W-:Y:S01]  /*6e80*/  LOP3.LUT P0, RZ, R3, 0xff, RZ, 0xc0, !PT ;  /* 0x000000ff03ff7812 */ /* 0x000fe2000780c0ff */
[----:B------:R-:W-:Y:S02]  /*6e90*/  IMAD.MOV.U32 R115, RZ, RZ, R0 ;  /* 0x000000ffff737224 */ /* 0x000fe400078e0000 */
[----:B------:R-:W-:Y:S02]  /*6ea0*/  USHF.R.U32.HI UR4, URZ, 0x1, UR42 ;  /* 0x000000013f047899 */ /* 0x000fe4000801162a */
[----:B------:R-:W-:Y:S02]  /*6eb0*/  UISETP.GT.U32.AND UP1, UPT, UR42, 0x1, UPT ;  /* 0x000000012a00788c */ /* 0x000fe4000bf24070 */
[----:B------:R-:W-:Y:S02]  /*6ec0*/  ULOP3.LUT UR4, UR4, 0x1, URZ, 0xc0, !UPT ;  /* 0x0000000104047892 */ /* 0x000fe4000f8ec03f */
[----:B------:R-:W-:-:S02]  /*6ed0*/  UISETP.LT.U32.AND UP1, UPT, UR43, 0x2, UP1 ;  /* 0x000000022b00788c */ /* 0x000fc40008f21070 */
[----:B------:R-:W-:Y:S02]  /*6ee0*/  UISETP.NE.U32.AND UP0, UPT, UR4, 0x1, UPT ;  /* 0x000000010400788c */ /* 0x000fe4000bf05070 */
[----:B------:R-:W-:Y:S02]  /*6ef0*/  USEL UR5, URZ, 0x1, !UP1 ;  /* 0x000000013f057887 */ /* 0x000fe4000c800000 */
[----:B------:R-:W-:Y:S02]  /*6f00*/  UISETP.GT.U32.AND UP0, UPT, UR43, 0x1, !UP0 ;  /* 0x000000012b00788c */ /* 0x000fe4000c704070 */
[----:B------:R-:W-:Y:S02]  /*6f10*/  ULOP3.LUT UR42, UR42, 0x1, URZ, 0xc0, !UPT ;  /* 0x000000012a2a7892 */ /* 0x000fe4000f8ec03f */
[----:B------:R-:W-:-:S04]  /*6f20*/  USEL UR4, URZ, 0x1, !UP0 ;  /* 0x000000013f047887 */ /* 0x000fc8000c000000 */
[----:B------:R-:W-:Y:S01]  /*6f30*/  ULOP3.LUT UR40, UR4, UR40, UR5, 0x96, !UPT ;  /* 0x0000002804287292 */ /* 0x000fe2000f8e9605 */
[----:B------:R-:W-:Y:S11]  /*6f40*/  @P0 BRA `(.L_x_160) ;  /* 0xffffffa400540947 */ /* 0x000ff6000383ffff */
[----:B------:R-:W-:Y:S05]  /*6f50*/  EXIT ;  /* 0x000000000000794d */ /* 0x000fea0003800000 */
.L_x_7:
        /* <DEDUP_REMOVED lines=9> */
[----:B------:R-:W-:Y:S01]  /*6ff0*/  MOV R14, R16 ;  /* 0x00000010000e7202 */ /* 0x000fe20000000f00 */
[----:B------:R-:W-:-:S06]  /*7000*/  IMAD.MOV.U32 R15, RZ, RZ, R17 ;  /* 0x000000ffff0f7224 */ /* 0x000fcc00078e0011 */
        /* <DEDUP_REMOVED lines=15> */
.L_x_162:
[----:B------:R-:W0:Y:S01]  /*7100*/  LDC.64 R28, c[0x0][0x640] ;  /* 0x00019000ff1c7b82 */ /* 0x000e220000000a00 */
[-CC-:B------:R-:W-:Y:S02]  /*7110*/  SHF.R.U64 R21, R14, R6.reuse, R15.reuse ;  /* 0x000000060e157219 */ /* 0x180fe4000000120f */
[----:B------:R-:W-:Y:S02]  /*7120*/  SHF.R.U32.HI R6, RZ, R6, R15 ;  /* 0x00000006ff067219 */ /* 0x000fe4000001160f */
[----:B------:R-:W-:Y:S02]  /*7130*/  IADD3 R13, P0, RZ, -R21, RZ ;  /* 0x80000015ff0d7210 */ /* 0x000fe40007f1e0ff */
[----:B------:R-:W-:Y:S01]  /*7140*/  MOV R30, 0x1 ;  /* 0x00000001001e7802 */ /* 0x000fe20000000f00 */
[----:B------:R-:W1:Y:S02]  /*7150*/  LDC R12, c[0x0][0x618] ;  /* 0x00018600ff0c7b82 */ /* 0x000e640000000800 */
[----:B------:R-:W-:-:S04]  /*7160*/  IMAD.X R9, RZ, RZ, ~R6, P0 ;  /* 0x000000ffff097224 */ /* 0x000fc800000e0e06 */
[-C--:B------:R-:W-:Y:S02]  /*7170*/  IMAD R6, R9, R24.reuse, RZ ;  /* 0x0000001809067224 */ /* 0x080fe400078e02ff */
[----:B------:R-:W2:Y:S01]  /*7180*/  LDC R14, c[0x0][0x608] ;  /* 0x00018200ff0e7b82 */ /* 0x000ea20000000800 */
[----:B------:R-:W-:-:S04]  /*7190*/  IMAD.WIDE.U32 R8, R13, R24, R16 ;  /* 0x000000180d087225 */ /* 0x000fc800078e0010 */
[----:B------:R-:W-:-:S03]  /*71a0*/  IMAD R13, R13, R25, R6 ;  /* 0x000000190d0d7224 */ /* 0x000fc600078e0206 */
[----:B------:R-:W3:Y:S01]  /*71b0*/  LDC R27, c[0x0][0x658] ;  /* 0x00019600ff1b7b82 */ /* 0x000ee20000000800 */
[----:B------:R-:W-:Y:S01]  /*71c0*/  IMAD.IADD R9, R9, 0x1, R13 ;  /* 0x0000000109097824 */ /* 0x000fe200078e020d */
[----:B0-----:R-:W-:-:S04]  /*71d0*/  ISETP.NE.U32.AND P0, PT, R28, RZ, PT ;  /* 0x000000ff1c00720c */ /* 0x001fc80003f05070 */
[----:B------:R-:W-:Y:S02]  /*71e0*/  ISETP.NE.AND.EX P0, PT, R29, RZ, PT, P0 ;  /* 0x000000ff1d00720c */ /* 0x000fe40003f05300 */
[----:B------:R-:W0:Y:S01]  /*71f0*/  LDC R22, c[0x0][0x600] ;  /* 0x00018000ff167b82 */ /* 0x000e220000000800 */
[-CC-:B-1----:R-:W-:Y:S01]  /*7200*/  SHF.R.U64 R10, R8, R12.reuse, R9.reuse ;  /* 0x0000000c080a7219 */ /* 0x182fe20000001209 */
[----:B------:R-:W-:Y:S01]  /*7210*/  IMAD.MOV.U32 R8, RZ, RZ, -0x1 ;  /* 0xffffffffff087424 */ /* 0x000fe200078e00ff */
[----:B------:R-:W-:-:S05]  /*7220*/  SHF.R.U32.HI R9, RZ, R12, R9 ;  /* 0x0000000cff097219 */ /* 0x000fca0000011609 */
[----:B------:R-:W1:Y:S01]  /*7230*/  LDC R24, c[0x0][0x648] ;  /* 0x00019200ff187b82 */ /* 0x000e620000000800 */
[-CC-:B--2---:R-:W-:Y:S02]  /*7240*/  SHF.R.U64 R23, R10, R14.reuse, R9.reuse ;  /* 0x0000000e0a177219 */ /* 0x184fe40000001209 */
[----:B------:R-:W-:-:S05]  /*7250*/  SHF.R.U32.HI R6, RZ, R14, R9 ;  /* 0x0000000eff067219 */ /* 0x000fca0000011609 */
[----:B------:R-:W2:Y:S01]  /*7260*/  LDC R26, c[0x0][0x638] ;  /* 0x00018e00ff1a7b82 */ /* 0x000ea20000000800 */
[-C--:B---3--:R-:W-:Y:S02]  /*7270*/  SHF.L.U32 R8, R8, R27.reuse, RZ ;  /* 0x0000001b08087219 */ /* 0x088fe400000006ff */
[-CC-:B------:R-:W-:Y:S02]  /*7280*/  SHF.R.U64 R25, R23, R27.reuse, R6.reuse ;  /* 0x0000001b17197219 */ /* 0x180fe40000001206 */
[----:B------:R-:W-:Y:S02]  /*7290*/  LOP3.LUT R32, RZ, R8, RZ, 0x33, !PT ;  /* 0x00000008ff207212 */ /* 0x000fe400078e33ff */
[----:B------:R-:W-:Y:S01]  /*72a0*/  SHF.R.U32.HI R9, RZ, R27, R6 ;  /* 0x0000001bff097219 */ /* 0x000fe20000011606 */
[----:B------:R-:W3:Y:S01]  /*72b0*/  LDC R31, c[0x0][0x610] ;  /* 0x00018400ff1f7b82 */ /* 0x000ee20000000800 */
[----:B------:R-:W-:Y:S01]  /*72c0*/  IMAD.MOV.U32 R8, RZ, RZ, R25 ;  /* 0x000000ffff087224 */ /* 0x000fe200078e0019 */
[----:B------:R-:W-:Y:S06]  /*72d0*/  @!P0 BRA `(.L_x_163) ;  /* 0x0000000000288947 */ /* 0x000fec0003800000 */
        /* <DEDUP_REMOVED lines=10> */
.L_x_163:
[----:B------:R-:W-:Y:S02]  /*7380*/  ISETP.NE.AND P0, PT, R2, 0x1, PT ;  /* 0x000000010200780c */ /* 0x000fe40003f05270 */
[----:B-1----:R-:W-:Y:S01]  /*7390*/  SHF.R.U64 R6, R8, R24, R9 ;  /* 0x0000001808067219 */ /* 0x002fe20000001209 */
[----:B0-----:R-:W-:Y:S01]  /*73a0*/  VIADD R9, R22, 0xffffffff ;  /* 0xffffffff16097836 */ /* 0x001fe20000000000 */
[----:B------:R-:W-:Y:S02]  /*73b0*/  SHF.L.U32 R30, R30, R27, RZ ;  /* 0x0000001b1e1e7219 */ /* 0x000fe400000006ff */
[----:B------:R-:W-:Y:S01]  /*73c0*/  LOP3.LUT R5, R23, R32, RZ, 0xc0, !PT ;  /* 0x0000002017057212 */ /* 0x000fe200078ec0ff */
[----:B------:R-:W-:-:S04]  /*73d0*/  IMAD.MOV R8, RZ, RZ, -R6 ;  /* 0x000000ffff087224 */ /* 0x000fc800078e0a06 */
[----:B------:R-:W-:Y:S01]  /*73e0*/  IMAD R6, R30, R6, R5 ;  /* 0x000000061e067224 */ /* 0x000fe200078e0205 */
[----:B------:R-:W-:Y:S01]  /*73f0*/  LOP3.LUT R5, R10, R9, RZ, 0xc0, !PT ;  /* 0x000000090a057212 */ /* 0x000fe200078ec0ff */
[----:B------:R-:W-:Y:S02]  /*7400*/  @P0 IMAD R3, R7, R20, R4 ;  /* 0x0000001407030224 */ /* 0x000fe400078e0204 */
[----:B--2---:R-:W-:Y:S02]  /*7410*/  IMAD R4, R8, R26, R25 ;  /* 0x0000001a08047224 */ /* 0x004fe400078e0219 */
[----:B---3--:R-:W-:Y:S01]  /*7420*/  IMAD R3, R6, R31, R3 ;  /* 0x0000001f06037224 */ /* 0x008fe200078e0203 */
[----:B------:R-:W-:Y:S01]  /*7430*/  MOV R6, R21 ;  /* 0x0000001500067202 */ /* 0x000fe20000000f00 */
[----:B------:R-:W-:Y:S02]  /*7440*/  IMAD R4, R4, R22, R5 ;  /* 0x0000001604047224 */ /* 0x000fe400078e0205 */
[----:B------:R-:W-:-:S03]  /*7450*/  IMAD.MOV.U32 R8, RZ, RZ, 0x1 ;  /* 0x00000001ff087424 */ /* 0x000fc600078e00ff */
[----:B------:R-:W-:Y:S02]  /*7460*/  SEL R13, R4, R3, !P0 ;  /* 0x00000003040d7207 */ /* 0x000fe40004000000 */
[----:B------:R-:W-:-:S07]  /*7470*/  SEL R19, R3, R4, !P0 ;  /* 0x0000000403137207 */ /* 0x000fce0004000000 */
.L_x_161:
[----:B------:R-:W-:-:S08]  /*7480*/  NOP ;  /* 0x0000000000007918 */ /* 0x000fd00000000000 */
[----:B------:R-:W0:-:S00]  /*7490*/  USETMAXREG.DEALLOC.CTAPOOL 0x28 ;  /* 0x00000028000079c8 */ /* 0x000e0000080e0500 */
[----:B0-----:R-:W-:-:S13]  /*74a0*/  ISETP.NE.AND P0, PT, R0, RZ, PT ;  /* 0x000000ff0000720c */ /* 0x001fda0003f05270 */
[----:B------:R-:W-:Y:S05]  /*74b0*/  @P0 EXIT ;  /* 0x000000000000094d */ /* 0x000fea0003800000 */
[----:B------:R-:W-:Y:S01]  /*74c0*/  LOP3.LUT P0, RZ, R8, 0xff, RZ, 0xc0, !PT ;  /* 0x000000ff08ff7812 */ /* 0x000fe2000780c0ff */
[----:B------:R-:W-:Y:S02]  /*74d0*/  IMAD.MOV.U32 R10, RZ, RZ, 0x1 ;  /* 0x00000001ff0a7424 */ /* 0x000fe400078e00ff */
[----:B------:R-:W-:-:S10]  /*74e0*/  IMAD.MOV.U32 R9, RZ, RZ, RZ ;  /* 0x000000ffff097224 */ /* 0x000fd400078e00ff */
[----:B------:R-:W-:Y:S05]  /*74f0*/  @!P0 BRA `(.L_x_164) ;  /* 0x0000000c00b08947 */ /* 0x000fea0003800000 */
[----:B------:R-:W0:Y:S01]  /*7500*/  LDC R0, c[0x0][0x28c] ;  /* 0x0000a300ff007b82 */ /* 0x000e220000000800 */
[----:B------:R-:W-:Y:S01]  /*7510*/  ULDC UR5, c[0x0][0x658] ;  /* 0x0001960000057ab9 */ /* 0x000fe20000000800 */
[----:B------:R-:W-:Y:S01]  /*7520*/  UMOV UR10, 0xffffffff ;  /* 0xffffffff000a7882 */ /* 0x000fe20000000000 */
[----:B------:R-:W-:Y:S01]  /*7530*/  UMOV UR14, 0x1 ;  /* 0x00000001000e7882 */ /* 0x000fe20000000000 */
[----:B------:R-:W-:Y:S01]  /*7540*/  USHF.L.U32 UR10, UR10, UR5, URZ ;  /* 0x000000050a0a7299 */ /* 0x000fe2000800063f */
[----:B------:R-:W-:Y:S01]  /*7550*/  BSSY B0, `(.L_x_164) ;  /* 0x00000e6000007945 */ /* 0x000fe20003800000 */
[----:B------:R-:W-:Y:S01]  /*7560*/  LOP3.LUT R12, R18, 0x2, RZ, 0xfc, !PT ;  /* 0x00000002120c7812 */ /* 0x000fe200078efcff */
[----:B------:R-:W-:Y:S01]  /*7570*/  IMAD.MOV.U32 R10, RZ, RZ, 0x1 ;  /* 0x00000001ff0a7424 */ /* 0x000fe200078e00ff */
[----:B------:R-:W1:Y:S01]  /*7580*/  S2UR UR9, SR_CgaCtaId ;  /* 0x00000000000979c3 */ /* 0x000e620000008800 */
[----:B------:R-:W-:Y:S01]  /*7590*/  ULOP3.LUT UR13, URZ, UR10, URZ, 0x33, !UPT ;  /* 0x0000000a3f0d7292 */ /* 0x000fe2000f8e333f */
[----:B------:R-:W-:Y:S01]  /*75a0*/  IMAD.MOV.U32 R9, RZ, RZ, RZ ;  /* 0x000000ffff097224 */ /* 0x000fe200078e00ff */
[----:B------:R-:W-:Y:S01]  /*75b0*/  ULDC UR4, c[0x0][0x600] ;  /* 0x0001800000047ab9 */ /* 0x000fe20000000800 */
[----:B------:R-:W-:Y:S01]  /*75c0*/  UMOV UR29, 0x1111 ;  /* 0x00001111001d7882 */ /* 0x000fe20000000000 */
[----:B------:R-:W-:-:S02]  /*75d0*/  UIADD3 UR4, UR4, -0x1, URZ ;  /* 0xffffffff04047890 */ /* 0x000fc4000fffe03f */
[----:B------:R-:W-:Y:S01]  /*75e0*/  USHF.L.U32 UR5, UR14, UR5, URZ ;  /* 0x000000050e057299 */ /* 0x000fe2000800063f */
[----:B------:R-:W-:Y:S01]  /*75f0*/  ULDC.64 UR42, c[0x0][0x198] ;  /* 0x00006600002a7ab9 */ /* 0x000fe20000000a00 */
[----:B0-----:R-:W-:-:S05]  /*7600*/  VIADD R0, R0, 0x3f ;  /* 0x0000003f00007836 */ /* 0x001fca0000000000 */
[----:B------:R-:W-:Y:S01]  /*7610*/  SHF.R.S32.HI R3, RZ, 0x1f, R0 ;  /* 0x0000001fff037819 */ /* 0x000fe20000011400 */
[----:B-1----:R-:W-:-:S03]  /*7620*/  USHF.R.U32.HI UR31, URZ, 0x2, UR9 ;  /* 0x000000023f1f7899 */ /* 0x002fc60008011609 */
[----:B------:R-:W-:Y:S01]  /*7630*/  LEA.HI R3, R3, R0, RZ, 0x6 ;  /* 0x0000000003037211 */ /* 0x000fe200078f30ff */
[----:B------:R-:W-:Y:S01]  /*7640*/  ULOP3.LUT UR8, UR9, 0x3, URZ, 0xc0, !UPT ;  /* 0x0000000309087892 */ /* 0x000fe2000f8ec03f */
[----:B------:R-:W-:Y:S01]  /*7650*/  IMAD.MOV.U32 R0, RZ, RZ, 0x1 ;  /* 0x00000001ff007424 */ /* 0x000fe200078e00ff */
[----:B------:R-:W-:Y:S01]  /*7660*/  USHF.L.U32 UR6, UR9, 0x4, URZ ;  /* 0x0000000409067899 */ /* 0x000fe2000800063f */
[--C-:B------:R-:W-:Y:S01]  /*7670*/  SHF.R.S32.HI R8, RZ, 0x6, R3.reuse ;  /* 0x00000006ff087819 */ /* 0x100fe20000011403 */
[----:B------:R-:W-:Y:S02]  /*7680*/  USHF.L.U32 UR7, UR9, 0x9, URZ ;  /* 0x0000000909077899 */ /* 0x000fe4000800063f */
[----:B------:R-:W-:Y:S01]  /*7690*/  ULOP3.LUT UR9, UR9, 0xfffffffc, URZ, 0xc0, !UPT ;  /* 0xfffffffc09097892 */ /* 0x000fe2000f8ec03f */
[----:B------:R-:W-:Y:S01]  /*76a0*/  PRMT R3, R0, 0x7610, R3 ;  /* 0x0000761000037816 */ /* 0x000fe20000000003 */
[----:B------:R-:W-:Y:S01]  /*76b0*/  UISETP.GT.U32.AND UP0, UPT, UR8, 0xffff, UPT ;  /* 0x0000ffff0800788c */ /* 0x000fe2000bf04070 */
[----:B------:R-:W-:Y:S01]  /*76c0*/  VIADD R0, R8, 0x1 ;  /* 0x0000000108007836 */ /* 0x000fe20000000000 */
[----:B------:R-:W-:-:S02]  /*76d0*/  ULOP3.LUT UR11, UR9, 0x1, URZ, 0xfc, !UPT ;  /* 0x00000001090b7892 */ /* 0x000fc4000f8efc3f */
[----:B------:R-:W-:Y:S02]  /*76e0*/  ULOP3.LUT UR12, UR9, 0x2, URZ, 0xfc, !UPT ;  /* 0x00000002090c7892 */ /* 0x000fe4000f8efc3f */
[----:B------:R-:W-:Y:S02]  /*76f0*/  USHF.L.U32 UR10, UR14, UR9, URZ ;  /* 0x000000090e0a7299 */ /* 0x000fe4000800063f */
[----:B------:R-:W-:Y:S02]  /*7700*/  ULOP3.LUT UR9, UR9, 0x3, URZ, 0xfc, !UPT ;  /* 0x0000000309097892 */ /* 0x000fe4000f8efc3f */
[----:B------:R-:W-:Y:S02]  /*7710*/  USHF.L.U32 UR11, UR14, UR11, URZ ;  /* 0x0000000b0e0b7299 */ /* 0x000fe4000800063f */
[----:B------:R-:W-:Y:S02]  /*7720*/  USHF.L.U32 UR12, UR14, UR12, URZ ;  /* 0x0000000c0e0c7299 */ /* 0x000fe4000800063f */
[----:B------:R-:W-:-:S02]  /*7730*/  USEL UR8, UR8, 0xffff, !UP0 ;  /* 0x0000ffff08087887 */ /* 0x000fc4000c000000 */
[----:B------:R-:W-:Y:S02]  /*7740*/  USHF.L.U32 UR9, UR14, UR9, URZ ;  /* 0x000000090e097299 */ /* 0x000fe4000800063f */
[----:B------:R-:W-:Y:S02]  /*7750*/  ULOP3.LUT UR10, UR12, UR10, UR11, 0xfe, !UPT ;  /* 0x0000000a0c0a7292 */ /* 0x000fe4000f8efe0b */
[----:B------:R-:W-:Y:S02]  /*7760*/  ULOP3.LUT UR8, UR8, 0xffff, URZ, 0xc0, !UPT ;  /* 0x0000ffff08087892 */ /* 0x000fe4000f8ec03f */
[----:B------:R-:W-:Y:S02]  /*7770*/  ULOP3.LUT UR6, UR6, 0x30, URZ, 0xc0, !UPT ;  /* 0x0000003006067892 */ /* 0x000fe4000f8ec03f */
[----:B------:R-:W-:Y:S02]  /*7780*/  ULOP3.LUT UR7, UR7, 0x600, URZ, 0xc0, !UPT ;  /* 0x0000060007077892 */ /* 0x000fe4000f8ec03f */
[----:B------:R-:W-:-:S02]  /*7790*/  ULOP3.LUT UR21, UR10, UR9, URZ, 0xfc, !UPT ;  /* 0x000000090a157292 */ /* 0x000fc4000f8efc3f */
[----:B------:R-:W-:-:S12]  /*77a0*/  USHF.L.U32 UR29, UR29, UR8, URZ ;  /* 0x000000081d1d7299 */ /* 0x000fd8000800063f */
.L_x_175:
[----:B------:R-:W-:-:S03]  /*77b0*/  UMOV UR8, 0xffffffff ;  /* 0xffffffff00087882 */ /* 0x000fc60000000000 */
[----:B------:R-:W-:Y:S05]  /*77c0*/  BRA.DIV UR8, `(.L_x_165) ;  /* 0x0000000e089c7947 */ /* 0x000fea000b800000 */
[----:B------:R-:W-:-:S13]  /*77d0*/  ELECT P6, URZ, PT ;  /* 0x00000000003f782f */ /* 0x000fda00038c0000 */
.L_x_184:
[----:B------:R-:W0:Y:S01]  /*77e0*/  LDC R4, c[0x0][0x28c] ;  /* 0x0000a300ff047b82 */ /* 0x000e220000000800 */
[----:B------:R-:W-:Y:S01]  /*77f0*/  BSSY B1, `(.L_x_166) ;  /* 0x0000048000017945 */ /* 0x000fe20003800000 */
[----:B0-----:R-:W-:-:S13]  /*7800*/  ISETP.LT.OR P6, PT, R4, 0x1, !P6 ;  /* 0x000000010400780c */ /* 0x001fda00077c1670 */
[----:B------:R-:W-:Y:S05]  /*7810*/  @P6 BRA `(.L_x_167) ;  /* 0x0000000400146947 */ /* 0x000fea0003800000 */
[----:B------:R-:W-:Y:S01]  /*7820*/  LEA R19, R19, UR31, 0x2 ;  /* 0x0000001f13137c11 */ /* 0x000fe2000f8e10ff */
[----:B------:R-:W-:Y:S01]  /*7830*/  IMAD.MOV.U32 R4, RZ, RZ, R0 ;  /* 0x000000ffff047224 */ /* 0x000fe200078e0000 */
[----:B------:R-:W-:Y:S01]  /*7840*/  LEA R15, R13, UR6, 0x6 ;  /* 0x000000060d0f7c11 */ /* 0x000fe2000f8e30ff */
[----:B------:R-:W-:Y:S01]  /*7850*/  IMAD.MOV.U32 R5, RZ, RZ, R10 ;  /* 0x000000ffff057224 */ /* 0x000fe200078e000a */
[----:B------:R-:W-:Y:S01]  /*7860*/  MOV R21, RZ ;  /* 0x000000ff00157202 */ /* 0x000fe20000000f00 */
[----:B------:R-:W-:Y:S02]  /*7870*/  IMAD.MOV.U32 R7, RZ, RZ, R9 ;  /* 0x000000ffff077224 */ /* 0x000fe400078e0009 */
[----:B------:R-:W-:-:S07]  /*7880*/  IMAD.SHL.U32 R19, R19, 0x40, RZ ;  /* 0x0000004013137824 */ /* 0x000fce00078e00ff */
.L_x_170:
[----:B------:R-:W0:Y:S01]  /*7890*/  S2R R14, SR_CgaCtaId ;  /* 0x00000000000e7919 */ /* 0x000e220000008800 */
[----:B------:R-:W-:Y:S02]  /*78a0*/  MOV R13, 0x400 ;  /* 0x00000400000d7802 */ /* 0x000fe40000000f00 */
[----:B------:R-:W-:Y:S02]  /*78b0*/  ISETP.NE.AND P1, PT, R11, RZ, PT ;  /* 0x000000ff0b00720c */ /* 0x000fe40003f25270 */
[----:B0-----:R-:W-:Y:S02]  /*78c0*/  LEA R22, R14, R13, 0x18 ;  /* 0x0000000d0e167211 */ /* 0x001fe400078ec0ff */
[----:B------:R-:W-:-:S09]  /*78d0*/  SHF.L.U32 R13, R5, 0x1f, RZ ;  /* 0x0000001f050d7819 */ /* 0x000fd200000006ff */
[----:B------:R-:W0:Y:S01]  /*78e0*/  @!P1 LDC R14, c[0x0][0x500] ;  /* 0x00014000ff0e9b82 */ /* 0x000e220000000800 */
[----:B------:R-:W-:-:S04]  /*78f0*/  IMAD R20, R7, 0x8, R22 ;  /* 0x0000000807147824 */ /* 0x000fc800078e0216 */
[----:B------:R-:W1:Y:S02]  /*7900*/  SYNCS.PHASECHK.TRANS64.TRYWAIT P0, [R20+URZ+0x10], R13 ;  /* 0x0000100d140075a7 */ /* 0x000e64000800017f */
[----:B-1----:R-:W-:Y:S05]  /*7910*/  @!P0 BRA `(.L_x_168) ;  /* 0x0000000c00688947 */ /* 0x002fea0003800000 */
.L_x_185:
[----:B-1----:R-:W-:Y:S01]  /*7920*/  PRMT R13, R12, 0x9910, RZ ;  /* 0x000099100c0d7816 */ /* 0x002fe200000000ff */
[----:B0-----:R0:W-:Y:S03]  /*7930*/  @!P1 SYNCS.ARRIVE.TRANS64 RZ, [R20+URZ], R14 ;  /* 0x0000000e14ff99a7 */ /* 0x0011e6000800003f */
[----:B------:R-:W-:-:S13]  /*7940*/  ISETP.NE.AND P0, PT, R13, 0x2, PT ;  /* 0x000000020d00780c */ /* 0x000fda0003f05270 */
[----:B0-----:R-:W-:Y:S05]  /*7950*/  @P0 BRA `(.L_x_169) ;  /* 0x0000000000040947 */ /* 0x001fea0003800000 */
[----:B------:R-:W-:Y:S01]  /*7960*/  BPT.TRAP 0x1 ;  /* 0x000000040000795c */ /* 0x000fe20000300000 */
.L_x_169:
[C---:B------:R-:W-:Y:S01]  /*7970*/  LEA R13, R7.reuse, UR31, 0x3 ;  /* 0x0000001f070d7c11 */ /* 0x040fe2000f8e18ff */
[----:B------:R-:W-:Y:S01]  /*7980*/  VIADD R4, R4, 0xffffffff ;  /* 0xffffffff04047836 */ /* 0x000fe20000000000 */
[----:B------:R-:W-:Y:S01]  /*7990*/  LEA R14, R7, UR7, 0xc ;  /* 0x00000007070e7c11 */ /* 0x000fe2000f8e60ff */
[----:B------:R-:W-:Y:S01]  /*79a0*/  UIADD3 UR14, UP0, UR42, 0xf0, URZ ;  /* 0x000000f02a0e7890 */ /* 0x000fe2000ff1e03f */
[----:B------:R-:W-:Y:S01]  /*79b0*/  R2UR UR34, R21 ;  /* 0x00000000152272ca */ /* 0x000fe200000e0000 */
[----:B------:R-:W-:Y:S01]  /*79c0*/  IMAD.SHL.U32 R13, R13, 0x800, RZ ;  /* 0x000008000d0d7824 */ /* 0x000fe200078e00ff */
[----:B------:R-:W-:Y:S01]  /*79d0*/  LEA R14, R14, R22, 0x2 ;  /* 0x000000160e0e7211 */ /* 0x000fe200078e10ff */
[----:B------:R-:W-:Y:S01]  /*79e0*/  UIADD3 UR44, UP1, UR42, 0x1f0, URZ ;  /* 0x000001f02a2c7890 */ /* 0x000fe2000ff3e03f */
[----:B------:R-:W-:Y:S01]  /*79f0*/  R2UR UR33, R20 ;  /* 0x00000000142172ca */ /* 0x000fe200000e0000 */
[----:B------:R-:W-:Y:S01]  /*7a00*/  IMAD R13, R13, 0x4, R22 ;  /* 0x000000040d0d7824 */ /* 0x000fe200078e0216 */
[----:B------:R-:W-:Y:S01]  /*7a10*/  R2UR UR8, R14 ;  /* 0x000000000e0872ca */ /* 0x000fe200000e0000 */
[----:B------:R-:W-:Y:S01]  /*7a20*/  UIADD3.X UR15, URZ, UR43, URZ, UP0, !UPT ;  /* 0x0000002b3f0f7290 */ /* 0x000fe200087fe43f */
[----:B------:R-:W-:Y:S01]  /*7a30*/  R2UR UR36, R6 ;  /* 0x00000000062472ca */ /* 0x000fe200000e0000 */
[----:B------:R-:W-:Y:S01]  /*7a40*/  UPRMT UR30, URZ, 0x5410, UR29 ;  /* 0x000054103f1e7896 */ /* 0x000fe2000800001d */
[----:B------:R-:W-:Y:S01]  /*7a50*/  R2UR UR24, R13 ;  /* 0x000000000d1872ca */ /* 0x000fe200000e0000 */
[----:B------:R-:W-:Y:S01]  /*7a60*/  UIADD3.X UR45, URZ, UR43, URZ, UP1, !UPT ;  /* 0x0000002b3f2d7290 */ /* 0x000fe20008ffe43f */
[----:B------:R-:W-:Y:S01]  /*7a70*/  R2UR UR35, R19 ;  /* 0x00000000132372ca */ /* 0x000fe200000e0000 */
[----:B------:R-:W-:Y:S01]  /*7a80*/  UIADD3 UR26, UR34, 0x20, URZ ;  /* 0x00000020221a7890 */ /* 0x000fe2000fffe03f */
[----:B------:R-:W-:Y:S01]  /*7a90*/  R2UR UR19, R15 ;  /* 0x000000000f1372ca */ /* 0x000fe200000e0000 */
[----:B------:R-:W-:Y:S01]  /*7aa0*/  UPRMT UR37, URZ, 0x5410, UR21 ;  /* 0x000054103f257896 */ /* 0x000fe20008000015 */
[----:B------:R-:W-:Y:S01]  /*7ab0*/  ISETP.GT.AND P1, PT, R4, 0x1, PT ;  /* 0x000000010400780c */ /* 0x000fe20003f24270 */
[----:B------:R-:W-:Y:S01]  /*7ac0*/  VIADD R7, R7, 0x1 ;  /* 0x0000000107077836 */ /* 0x000fe20000000000 */
[----:B------:R-:W-:Y:S01]  /*7ad0*/  UMOV UR22, 0x0 ;  /* 0x0000000000167882 */ /* 0x000fe20000000000 */
[----:B------:R-:W-:Y:S01]  /*7ae0*/  UIADD3 UR16, UR8, 0x20100, URZ ;  /* 0x0002010008107890 */ /* 0x000fe2000fffe03f */
[----:B------:R-:W-:Y:S01]  /*7af0*/  VIADD R21, R21, 0x40 ;  /* 0x0000004015157836 */ /* 0x000fe20000000000 */
[----:B------:R-:W-:Y:S01]  /*7b00*/  UIADD3 UR8, UR8, 0x22100, URZ ;  /* 0x0002210008087890 */ /* 0x000fe2000fffe03f */
[----:B------:R-:W-:Y:S01]  /*7b10*/  ISETP.NE.AND P0, PT, R7, 0x2, PT ;  /* 0x000000020700780c */ /* 0x000fe20003f05270 */
[----:B------:R-:W-:-:S02]  /*7b20*/  UIADD3 UR32, UR24, 0x100, URZ ;  /* 0x0000010018207890 */ /* 0x000fc4000fffe03f */
[----:B------:R-:W-:Y:S01]  /*7b30*/  UIADD3 UR24, UR24, 0x8100, URZ ;  /* 0x0000810018187890 */ /* 0x000fe2000fffe03f */
[----:B------:R-:W-:Y:S01]  /*7b40*/  SEL R14, RZ, 0x1, P0 ;  /* 0x00000001ff0e7807 */ /* 0x000fe20000000000 */
[----:B------:R-:W-:Y:S01]  /*7b50*/  UMOV UR23, 0x10000000 ;  /* 0x1000000000177882 */ /* 0x000fe20000000000 */
[----:B------:R-:W-:Y:S01]  /*7b60*/  UMOV UR25, UR33 ;  /* 0x0000002100197c82 */ /* 0x000fe20008000000 */
[----:B------:R-:W-:Y:S01]  /*7b70*/  UMOV UR28, UR36 ;  /* 0x00000024001c7c82 */ /* 0x000fe20008000000 */
[----:B------:R-:W-:Y:S01]  /*7b80*/  UMOV UR27, UR35 ;  /* 0x00000023001b7c82 */ /* 0x000fe20008000000 */
[----:B------:R-:W-:Y:S01]  /*7b90*/  UMOV UR17, UR33 ;  /* 0x0000002100117c82 */ /* 0x000fe20008000000 */
[----:B------:R-:W-:Y:S01]  /*7ba0*/  UMOV UR18, UR34 ;  /* 0x0000002200127c82 */ /* 0x000fe20008000000 */
[----:B------:R-:W-:Y:S01]  /*7bb0*/  UMOV UR20, UR36 ;  /* 0x0000002400147c82 */ /* 0x000fe20008000000 */
[----:B------:R0:W-:Y:S01]  /*7bc0*/  UTMALDG.3D.MULTICAST [UR32], [UR14], UR30, desc[UR22] ;  /* 0x000016200e0073b4 */ /* 0x0001e2000801181e */
[----:B------:R-:W-:Y:S01]  /*7bd0*/  UMOV UR9, UR33 ;  /* 0x0000002100097c82 */ /* 0x000fe20008000000 */
[----:B------:R-:W-:Y:S01]  /*7be0*/  UMOV UR11, UR19 ;  /* 0x00000013000b7c82 */ /* 0x000fe20008000000 */
[----:B------:R-:W-:Y:S01]  /*7bf0*/  UMOV UR12, UR36 ;  /* 0x00000024000c7c82 */ /* 0x000fe20008000000 */
[----:B------:R-:W-:Y:S01]  /*7c00*/  UMOV UR10, UR26 ;  /* 0x0000001a000a7c82 */ /* 0x000fe20008000000 */
[----:B------:R-:W-:-:S02]  /*7c10*/  LOP3.LUT R5, R5, R14, RZ, 0x3c, !PT ;  /* 0x0000000e05057212 */ /* 0x000fc400078e3cff */
[----:B------:R-:W-:Y:S01]  /*7c20*/  SEL R7, R7, RZ, P0 ;  /* 0x000000ff07077207 */ /* 0x000fe20000000000 */
[----:B------:R0:W-:Y:S01]  /*7c30*/  UTMALDG.3D.MULTICAST [UR24], [UR14], UR30, desc[UR22] ;  /* 0x000016180e0073b4 */ /* 0x0001e2000801181e */
[----:B------:R0:W-:Y:S01]  /*7c40*/  UTMALDG.3D.MULTICAST [UR16], [UR44], UR37, desc[UR22] ;  /* 0x000016102c0073b4 */ /* 0x0001e20008011825 */
[----:B------:R0:W-:Y:S02]  /*7c50*/  UTMALDG.3D.MULTICAST [UR8], [UR44], UR37, desc[UR22] ;  /* 0x000016082c0073b4 */ /* 0x0001e40008011825 */
[----:B0-----:R-:W-:Y:S05]  /*7c60*/  @P1 BRA `(.L_x_170) ;  /* 0xfffffffc00081947 */ /* 0x001fea000383ffff */
.L_x_167:
[----:B------:R-:W-:Y:S05]  /*7c70*/  BSYNC B1 ;  /* 0x0000000000017941 */ /* 0x000fea0003800000 */
.L_x_166:
[----:B------:R-:W-:Y:S01]  /*7c80*/  LOP3.LUT P1, RZ, R3, 0xff, RZ, 0xc0, !PT ;  /* 0x000000ff03ff7812 */ /* 0x000fe2000782c0ff */
[----:B------:R-:W-:Y:S01]  /*7c90*/  IMAD.IADD R9, R8, 0x1, R9 ;  /* 0x0000000108097824 */ /* 0x000fe200078e0209 */
[----:B------:R-:W-:Y:S01]  /*7ca0*/  IADD3 R16, P2, R16, UR38, RZ ;  /* 0x0000002610107c10 */ /* 0x000fe2000ff5e0ff */
[----:B------:R-:W-:Y:S01]  /*7cb0*/  ULDC.64 UR8, c[0x0][0x650] ;  /* 0x0001940000087ab9 */ /* 0x000fe20000000a00 */
[----:B------:R-:W-:Y:S01]  /*7cc0*/  BSSY B1, `(.L_x_171) ;  /* 0x000006c000017945 */ /* 0x000fe20003800000 */
[----:B------:R-:W-:Y:S01]  /*7cd0*/  IMAD.MOV.U32 R19, RZ, RZ, -0x1 ;  /* 0xffffffffff137424 */ /* 0x000fe200078e00ff */
[----:B------:R-:W-:Y:S01]  /*7ce0*/  SHF.R.U32.HI R3, RZ, 0x1, R9 ;  /* 0x00000001ff037819 */ /* 0x000fe20000011609 */
[----:B------:R-:W-:Y:S01]  /*7cf0*/  IMAD.MOV.U32 R13, RZ, RZ, -0x1 ;  /* 0xffffffffff0d7424 */ /* 0x000fe200078e00ff */
[----:B------:R-:W-:Y:S01]  /*7d00*/  ISETP.GT.U32.AND P0, PT, R9, 0x1, PT ;  /* 0x000000010900780c */ /* 0x000fe20003f04070 */
[----:B------:R-:W-:Y:S01]  /*7d10*/  IMAD.MOV.U32 R6, RZ, RZ, -0x1 ;  /* 0xffffffffff067424 */ /* 0x000fe200078e00ff */
[----:B------:R-:W-:-:S02]  /*7d20*/  LOP3.LUT R3, R3, 0x1, RZ, 0xc0, !PT ;  /* 0x0000000103037812 */ /* 0x000fc400078ec0ff */
[----:B------:R-:W-:Y:S01]  /*7d30*/  ISETP.LT.U32.AND P0, PT, R8, 0x2, P0 ;  /* 0x000000020800780c */ /* 0x000fe20000701070 */
[----:B------:R-:W0:Y:S01]  /*7d40*/  @P1 S2R R5, SR_CgaCtaId ;  /* 0x0000000000051919 */ /* 0x000e220000008800 */
[----:B------:R-:W-:Y:S02]  /*7d50*/  @P1 MOV R4, 0x400 ;  /* 0x0000040000041802 */ /* 0x000fe40000000f00 */
[----:B------:R-:W-:Y:S02]  /*7d60*/  IADD3.X R17, R17, UR41, RZ, P2, !PT ;  /* 0x0000002911117c10 */ /* 0x000fe400097fe4ff */
[----:B------:R-:W-:Y:S02]  /*7d70*/  ISETP.GE.U32.AND P2, PT, R16, UR8, PT ;  /* 0x0000000810007c0c */ /* 0x000fe4000bf46070 */
[----:B------:R-:W-:Y:S02]  /*7d80*/  LOP3.LUT R9, R9, 0x1, RZ, 0xc0, !PT ;  /* 0x0000000109097812 */ /* 0x000fe400078ec0ff */
[----:B0-----:R-:W-:-:S04]  /*7d90*/  @P1 LEA R4, R5, R4, 0x18 ;  /* 0x0000000405041211 */ /* 0x001fc800078ec0ff */
[----:B------:R0:W-:Y:S01]  /*7da0*/  @P1 SYNCS.ARRIVE.TRANS64.A1T0 RZ, [R4+URZ+0x38], RZ ;  /* 0x000038ff04ff19a7 */ /* 0x0001e2000810003f */
[----:B------:R-:W-:Y:S02]  /*7db0*/  ISETP.NE.U32.AND P1, PT, R3, 0x1, PT ;  /* 0x000000010300780c */ /* 0x000fe40003f25070 */
[----:B------:R-:W-:Y:S02]  /*7dc0*/  SEL R3, RZ, 0x1, !P0 ;  /* 0x00000001ff037807 */ /* 0x000fe40004000000 */
[----:B------:R-:W-:Y:S02]  /*7dd0*/  ISETP.GE.U32.AND.EX P0, PT, R17, UR9, PT, P2 ;  /* 0x0000000911007c0c */ /* 0x000fe4000bf06120 */
[----:B------:R-:W-:-:S04]  /*7de0*/  ISETP.GT.U32.AND P1, PT, R8, 0x1, !P1 ;  /* 0x000000010800780c */ /* 0x000fc80004f24070 */
[----:B0-----:R-:W-:-:S04]  /*7df0*/  SEL R4, RZ, 0x1, !P1 ;  /* 0x00000001ff047807 */ /* 0x001fc80004800000 */
[--C-:B------:R-:W-:Y:S02]  /*7e00*/  LOP3.LUT R10, R4, R10, R3.reuse, 0x96, !PT ;  /* 0x0000000a040a7212 */ /* 0x100fe400078e9603 */
[----:B------:R-:W-:Y:S02]  /*7e10*/  PRMT R4, RZ, 0x7610, R4 ;  /* 0x00007610ff047816 */ /* 0x000fe40000000004 */
[----:B------:R-:W-:Y:S01]  /*7e20*/  PRMT R3, RZ, 0x7610, R3 ;  /* 0x00007610ff037816 */ /* 0x000fe20000000003 */
[----:B------:R-:W-:Y:S06]  /*7e30*/  @P0 BRA `(.L_x_172) ;  /* 0x0000000400500947 */ /* 0x000fec0003800000 */
[----:B------:R-:W0:Y:S01]  /*7e40*/  S2R R15, SR_CTAID.X ;  /* 0x00000000000f7919 */ /* 0x000e220000002500 */
[----:B------:R-:W-:Y:S01]  /*7e50*/  ULDC.64 UR8, c[0x0][0x628] ;  /* 0x00018a0000087ab9 */ /* 0x000fe20000000a00 */
[----:B------:R-:W1:Y:S01]  /*7e60*/  LDC R20, c[0x0][0x144] ;  /* 0x00005100ff147b82 */ /* 0x000e620000000800 */
[----:B------:R-:W-:Y:S01]  /*7e70*/  ISETP.NE.U32.AND P0, PT, RZ, UR8, PT ;  /* 0x00000008ff007c0c */ /* 0x000fe2000bf05070 */
[----:B------:R-:W2:Y:S01]  /*7e80*/  S2R R13, SR_CTAID.Y ;  /* 0x00000000000d7919 */ /* 0x000ea20000002600 */
[----:B------:R-:W-:Y:S01]  /*7e90*/  ULDC UR10, c[0x0][0x150] ;  /* 0x00005400000a7ab9 */ /* 0x000fe20000000800 */
[----:B------:R-:W-:Y:S01]  /*7ea0*/  ULDC UR11, c[0x0][0x630] ;  /* 0x00018c00000b7ab9 */ /* 0x000fe20000000800 */
[----:B------:R-:W-:Y:S02]  /*7eb0*/  ISETP.NE.AND.EX P0, PT, RZ, UR9, PT, P0 ;  /* 0x00000009ff007c0c */ /* 0x000fe4000bf05300 */
[----:B------:R-:W-:Y:S02]  /*7ec0*/  MOV R4, R16 ;  /* 0x0000001000047202 */ /* 0x000fe40000000f00 */
[----:B0-----:R-:W-:-:S05]  /*7ed0*/  I2FP.F32.U32 R5, R15 ;  /* 0x0000000f00057245 */ /* 0x001fca0000201000 */
[----:B------:R-:W-:Y:S01]  /*7ee0*/  FMUL R21, R5, UR10 ;  /* 0x0000000a05157c20 */ /* 0x000fe20008400000 */
[----:B------:R-:W-:-:S03]  /*7ef0*/  IMAD.MOV.U32 R5, RZ, RZ, R17 ;  /* 0x000000ffff057224 */ /* 0x000fc600078e0011 */
[----:B--2---:R-:W-:Y:S05]  /*7f00*/  @!P0 BRA `(.L_x_173) ;  /* 0x0000000000288947 */ /* 0x004fea0003800000 */
[----:B------:R-:W-:Y:S02]  /*7f10*/  ULDC UR10, c[0x0][0x634] ;  /* 0x00018d00000a7ab9 */ /* 0x000fe40000000800 */
[----:B------:R-:W-:-:S05]  /*7f20*/  IADD3 R5, P0, R16, UR10, RZ ;  /* 0x0000000a10057c10 */ /* 0x000fca000ff1e0ff */
[----:B------:R-:W-:-:S04]  /*7f30*/  IMAD.X R19, RZ, RZ, R17, P0 ;  /* 0x000000ffff137224 */ /* 0x000fc800000e0611 */
[----:B------:R-:W-:-:S04]  /*7f40*/  IMAD.WIDE.U32 R6, R19, UR8, RZ ;  /* 0x0000000813067c25 */ /* 0x000fc8000f8e00ff */
[----:B------:R-:W-:-:S04]  /*7f50*/  IMAD.WIDE.U32 R6, P0, R5, UR9, R6 ;  /* 0x0000000905067c25 */ /* 0x000fc8000f800006 */
[----:B------:R-:W-:-:S04]  /*7f60*/  IMAD.WIDE.U32 R4, R5, UR8, RZ ;  /* 0x0000000805047c25 */ /* 0x000fc8000f8e00ff */
[----:B------:R-:W-:Y:S01]  /*7f70*/  IMAD.MOV.U32 R4, RZ, RZ, R7 ;  /* 0x000000ffff047224 */ /* 0x000fe200078e0007 */
[----:B------:R-:W-:Y:S01]  /*7f80*/  IADD3 RZ, P1, R5, R6, RZ ;  /* 0x0000000605ff7210 */ /* 0x000fe20007f3e0ff */
[----:B------:R-:W-:-:S04]  /*7f90*/  IMAD.X R5, RZ, RZ, RZ, P0 ;  /* 0x000000ffff057224 */ /* 0x000fc800000e06ff */
[----:B------:R-:W-:-:S08]  /*7fa0*/  IMAD.WIDE.U32.X R4, R19, UR9, R4, P1 ;  /* 0x0000000913047c25 */ /* 0x000fd000088e0404 */
.L_x_173:
[--C-:B------:R-:W-:Y:S01]  /*7fb0*/  SHF.R.U64 R14, R4, UR11, R5.reuse ;  /* 0x0000000b040e7c19 */ /* 0x100fe20008001205 */
[----:B------:R-:W0:Y:S01]  /*7fc0*/  F2I.U32.TRUNC.NTZ R21, R21 ;  /* 0x0000001500157305 */ /* 0x000e22000020f000 */
[----:B------:R-:W-:Y:S01]  /*7fd0*/  SHF.R.U32.HI R4, RZ, UR11, R5 ;  /* 0x0000000bff047c19 */ /* 0x000fe20008011605 */
[----:B------:R-:W-:Y:S01]  /*7fe0*/  ULDC.64 UR8, c[0x0][0x620] ;  /* 0x0001880000087ab9 */ /* 0x000fe20000000a00 */
[----:B------:R-:W-:Y:S01]  /*7ff0*/  IADD3 R7, P0, RZ, -R14, RZ ;  /* 0x8000000eff077210 */ /* 0x000fe20007f1e0ff */
[----:B------:R-:W-:Y:S01]  /*8000*/  ULDC.64 UR10, c[0x0][0x640] ;  /* 0x00019000000a7ab9 */ /* 0x000fe20000000a00 */
[----:B------:R-:W2:Y:S03]  /*8010*/  LDC R22, c[0x0][0x148] ;  /* 0x00005200ff167b82 */ /* 0x000ea60000000800 */
[----:B------:R-:W-:Y:S01]  /*8020*/  IMAD.X R4, RZ, RZ, ~R4, P0 ;  /* 0x000000ffff047224 */ /* 0x000fe200000e0e04 */
[----:B------:R-:W-:-:S03]  /*8030*/  ISETP.NE.U32.AND P0, PT, RZ, UR10, PT ;  /* 0x0000000aff007c0c */ /* 0x000fc6000bf05070 */
[----:B------:R-:W-:Y:S01]  /*8040*/  IMAD R6, R4, UR8, RZ ;  /* 0x0000000804067c24 */ /* 0x000fe2000f8e02ff */
[----:B------:R-:W-:Y:S01]  /*8050*/  ISETP.NE.AND.EX P0, PT, RZ, UR11, PT, P0 ;  /* 0x0000000bff007c0c */ /* 0x000fe2000bf05300 */
[----:B------:R-:W-:Y:S01]  /*8060*/  IMAD.WIDE.U32 R4, R7, UR8, R16 ;  /* 0x0000000807047c25 */ /* 0x000fe2000f8e0010 */
[----:B------:R-:W-:-:S03]  /*8070*/  ULDC UR8, c[0x0][0x618] ;  /* 0x0001860000087ab9 */ /* 0x000fc60000000800 */
[----:B------:R-:W-:Y:S01]  /*8080*/  IMAD R7, R7, UR9, R6 ;  /* 0x0000000907077c24 */ /* 0x000fe2000f8e0206 */
[----:B------:R-:W-:Y:S01]  /*8090*/  ULDC UR9, c[0x0][0x154] ;  /* 0x0000550000097ab9 */ /* 0x000fe20000000800 */
[----:B0-----:R-:W-:Y:S02]  /*80a0*/  IMAD.MOV R6, RZ, RZ, -R21 ;  /* 0x000000ffff067224 */ /* 0x001fe400078e0a15 */
[----:B------:R-:W-:Y:S02]  /*80b0*/  IMAD.IADD R5, R5, 0x1, R7 ;  /* 0x0000000105057824 */ /* 0x000fe400078e0207 */
[----:B-1----:R-:W-:Y:S01]  /*80c0*/  IMAD R15, R20, R6, R15 ;  /* 0x00000006140f7224 */ /* 0x002fe200078e020f */
[----:B------:R-:W-:Y:S02]  /*80d0*/  I2FP.F32.U32 R6, R13 ;  /* 0x0000000d00067245 */ /* 0x000fe40000201000 */
[--C-:B------:R-:W-:Y:S02]  /*80e0*/  SHF.R.U64 R19, R4, UR8, R5.reuse ;  /* 0x0000000804137c19 */ /* 0x100fe40008001205 */
[----:B------:R-:W-:Y:S01]  /*80f0*/  SHF.R.U32.HI R4, RZ, UR8, R5 ;  /* 0x00000008ff047c19 */ /* 0x000fe20008011605 */
[----:B------:R-:W-:Y:S01]  /*8100*/  FMUL R6, R6, UR9 ;  /* 0x0000000906067c20 */ /* 0x000fe20008400000 */
[----:B------:R-:W-:-:S02]  /*8110*/  ULDC UR8, c[0x0][0x608] ;  /* 0x0001820000087ab9 */ /* 0x000fc40000000800 */
[--C-:B------:R-:W-:Y:S01]  /*8120*/  SHF.R.U64 R21, R19, UR8, R4.reuse ;  /* 0x0000000813157c19 */ /* 0x100fe20008001204 */
[----:B------:R0:W1:Y:S01]  /*8130*/  F2I.U32.TRUNC.NTZ R24, R6 ;  /* 0x0000000600187305 */ /* 0x000062000020f000 */
[----:B------:R-:W-:Y:S01]  /*8140*/  SHF.R.U32.HI R4, RZ, UR8, R4 ;  /* 0x00000008ff047c19 */ /* 0x000fe20008011604 */
[----:B------:R-:W-:-:S03]  /*8150*/  ULDC UR8, c[0x0][0x658] ;  /* 0x0001960000087ab9 */ /* 0x000fc60000000800 */
[--C-:B------:R-:W-:Y:S02]  /*8160*/  SHF.R.U32.HI R23, RZ, UR8, R4.reuse ;  /* 0x00000008ff177c19 */ /* 0x100fe40008011604 */
[----:B------:R-:W-:-:S03]  /*8170*/  SHF.R.U64 R20, R21, UR8, R4 ;  /* 0x0000000815147c19 */ /* 0x000fc60008001204 */
[----:B------:R-:W-:Y:S01]  /*8180*/  IMAD.MOV.U32 R5, RZ, RZ, R23 ;  /* 0x000000ffff057224 */ /* 0x000fe200078e0017 */
[----:B------:R-:W-:Y:S01]  /*8190*/  MOV R4, R20 ;  /* 0x0000001400047202 */ /* 0x000fe20000000f00 */
[----:B0-----:R-:W-:Y:S06]  /*81a0*/  @!P0 BRA `(.L_x_174) ;  /* 0x0000000000288947 */ /* 0x001fec0003800000 */
        /* <DEDUP_REMOVED lines=10> */
.L_x_174:
[----:B------:R-:W-:Y:S01]  /*8250*/  ISETP.NE.AND P0, PT, R2, 0x1, PT ;  /* 0x000000010200780c */ /* 0x000fe20003f05270 */
[----:B------:R-:W-:Y:S01]  /*8260*/  ULDC UR8, c[0x0][0x648] ;  /* 0x0001920000087ab9 */ /* 0x000fe20000000800 */
[----:B------:R-:W-:Y:S01]  /*8270*/  LOP3.LUT R21, R21, UR13, RZ, 0xc0, !PT ;  /* 0x0000000d15157c12 */ /* 0x000fe2000f8ec0ff */
[----:B-1----:R-:W-:Y:S01]  /*8280*/  IMAD.MOV R24, RZ, RZ, -R24 ;  /* 0x000000ffff187224 */ /* 0x002fe200078e0a18 */
[----:B------:R-:W-:Y:S01]  /*8290*/  SHF.R.U64 R4, R4, UR8, R5 ;  /* 0x0000000804047c19 */ /* 0x000fe20008001205 */
[----:B------:R-:W-:Y:S01]  /*82a0*/  ULDC UR8, c[0x0][0x638] ;  /* 0x00018e0000087ab9 */ /* 0x000fe20000000800 */
[----:B------:R-:W-:Y:S01]  /*82b0*/  LOP3.LUT R19, R19, UR4, RZ, 0xc0, !PT ;  /* 0x0000000413137c12 */ /* 0x000fe2000f8ec0ff */
[----:B------:R-:W-:Y:S01]  /*82c0*/  ULDC UR9, c[0x0][0x610] ;  /* 0x0001840000097ab9 */ /* 0x000fe20000000800 */
[----:B------:R-:W-:Y:S01]  /*82d0*/  MOV R6, R14 ;  /* 0x0000000e00067202 */ /* 0x000fe20000000f00 */
[----:B------:R-:W-:Y:S02]  /*82e0*/  IMAD.MOV R5, RZ, RZ, -R4 ;  /* 0x000000ffff057224 */ /* 0x000fe400078e0a04 */
[----:B------:R-:W-:-:S02]  /*82f0*/  IMAD R4, R4, UR5, R21 ;  /* 0x0000000504047c24 */ /* 0x000fc4000f8e0215 */
[----:B--2---:R-:W-:Y:S02]  /*8300*/  @P0 IMAD R15, R22, R24, R13 ;  /* 0x00000018160f0224 */ /* 0x004fe400078e020d */
[----:B------:R-:W-:Y:S01]  /*8310*/  IMAD R20, R5, UR8, R20 ;  /* 0x0000000805147c24 */ /* 0x000fe2000f8e0214 */
[----:B------:R-:W-:Y:S01]  /*8320*/  ULDC UR8, c[0x0][0x600] ;  /* 0x0001800000087ab9 */ /* 0x000fe20000000800 */
[----:B------:R-:W-:Y:S02]  /*8330*/  IMAD R15, R4, UR9, R15 ;  /* 0x00000009040f7c24 */ /* 0x000fe4000f8e020f */
[----:B------:R-:W-:Y:S02]  /*8340*/  IMAD R20, R20, UR8, R19 ;  /* 0x0000000814147c24 */ /* 0x000fe4000f8e0213 */
[----:B------:R-:W-:-:S03]  /*8350*/  IMAD.MOV.U32 R4, RZ, RZ, 0x1 ;  /* 0x00000001ff047424 */ /* 0x000fc600078e00ff */
[----:B------:R-:W-:Y:S02]  /*8360*/  SEL R13, R20, R15, !P0 ;  /* 0x0000000f140d7207 */ /* 0x000fe40004000000 */
[----:B------:R-:W-:-:S07]  /*8370*/  SEL R19, R15, R20, !P0 ;  /* 0x000000140f137207 */ /* 0x000fce0004000000 */
.L_x_172:
[----:B------:R-:W-:Y:S05]  /*8380*/  BSYNC B1 ;  /* 0x0000000000017941 */ /* 0x000fea0003800000 */
.L_x_171:
[----:B------:R-:W-:-:S13]  /*8390*/  LOP3.LUT P0, RZ, R4, 0xff, RZ, 0xc0, !PT ;  /* 0x000000ff04ff7812 */ /* 0x000fda000780c0ff */
[----:B------:R-:W-:Y:S05]  /*83a0*/  @P0 BRA `(.L_x_175) ;  /* 0xfffffff400000947 */ /* 0x000fea000383ffff */
[----:B------:R-:W-:Y:S05]  /*83b0*/  BSYNC B0 ;  /* 0x0000000000007941 */ /* 0x000fea0003800000 */
.L_x_164:
[----:B------:R-:W-:-:S03]  /*83c0*/  UMOV UR8, 0xffffffff ;  /* 0xffffffff00087882 */ /* 0x000fc60000000000 */
[----:B------:R-:W-:Y:S05]  /*83d0*/  BRA.DIV UR8, `(.L_x_176) ;  /* 0x0000000208cc7947 */ /* 0x000fea000b800000 */
[----:B------:R-:W-:-:S13]  /*83e0*/  ELECT P6, URZ, PT ;  /* 0x00000000003f782f */ /* 0x000fda00038c0000 */
.L_x_188:
[----:B------:R-:W-:Y:S04]  /*83f0*/  BSSY B0, `(.L_x_177) ;  /* 0x0000019000007945 */ /* 0x000fe80003800000 */
[----:B------:R-:W-:Y:S05]  /*8400*/  @!P6 BRA `(.L_x_178) ;  /* 0x00000000005ce947 */ /* 0x000fea0003800000 */
[----:B------:R-:W-:-:S04]  /*8410*/  LOP3.LUT R18, R18, 0x2, RZ, 0xfc, !PT ;  /* 0x0000000212127812 */ /* 0x000fc800078efcff */
[----:B------:R-:W-:-:S13]  /*8420*/  ISETP.NE.AND P0, PT, R18, 0x3, PT ;  /* 0x000000031200780c */ /* 0x000fda0003f05270 */
[----:B------:R-:W-:Y:S05]  /*8430*/  @!P0 BRA `(.L_x_179) ;  /* 0x0000000000048947 */ /* 0x000fea0003800000 */
[----:B------:R-:W-:Y:S01]  /*8440*/  BPT.TRAP 0x1 ;  /* 0x000000040000795c */ /* 0x000fe20000300000 */
.L_x_179:
[----:B------:R-:W0:Y:S01]  /*8450*/  S2R R3, SR_CgaCtaId ;  /* 0x0000000000037919 */ /* 0x000e220000008800 */
[----:B------:R-:W-:Y:S02]  /*8460*/  MOV R0, 0x400 ;  /* 0x0000040000007802 */ /* 0x000fe40000000f00 */
[----:B------:R-:W-:Y:S02]  /*8470*/  SHF.L.U32 R2, R10, 0x1f, RZ ;  /* 0x0000001f0a027819 */ /* 0x000fe400000006ff */
[----:B0-----:R-:W-:-:S05]  /*8480*/  LEA R0, R3, R0, 0x18 ;  /* 0x0000000003007211 */ /* 0x001fca00078ec0ff */
[----:B------:R-:W-:-:S04]  /*8490*/  VIADD R0, R0, 0x10 ;  /* 0x0000001000007836 */ /* 0x000fc80000000000 */
[C---:B------:R-:W-:Y:S02]  /*84a0*/  IMAD R5, R9.reuse, 0x8, R0 ;  /* 0x0000000809057824 */ /* 0x040fe400078e0200 */
[----:B------:R-:W-:Y:S02]  /*84b0*/  VIADD R9, R9, 0x1 ;  /* 0x0000000109097836 */ /* 0x000fe40000000000 */
[----:B------:R-:W0:Y:S03]  /*84c0*/  SYNCS.PHASECHK.TRANS64.TRYWAIT P0, [R5+URZ], R2 ;  /* 0x00000002050075a7 */ /* 0x000e26000800017f */
[----:B------:R-:W-:-:S04]  /*84d0*/  ISETP.NE.AND P1, PT, R9, 0x2, PT ;  /* 0x000000020900780c */ /* 0x000fc80003f25270 */
[----:B------:R-:W-:Y:S02]  /*84e0*/  SEL R3, RZ, 0x1, P1 ;  /* 0x00000001ff037807 */ /* 0x000fe40000800000 */
[----:B------:R-:W-:Y:S02]  /*84f0*/  SEL R9, R9, RZ, P1 ;  /* 0x000000ff09097207 */ /* 0x000fe40000800000 */
[----:B------:R-:W-:Y:S01]  /*8500*/  LOP3.LUT R3, R10, R3, RZ, 0x3c, !PT ;  /* 0x000000030a037212 */ /* 0x000fe200078e3cff */
[----:B0-----:R-:W-:Y:S06]  /*8510*/  @!P0 BRA `(.L_x_180) ;  /* 0x00000000009c8947 */ /* 0x001fec0003800000 */
.L_x_189:
[----:B------:R-:W-:Y:S01]  /*8520*/  IMAD R9, R9, 0x8, R0 ;  /* 0x0000000809097824 */ /* 0x000fe200078e0200 */
[----:B------:R-:W-:-:S07]  /*8530*/  SHF.L.U32 R0, R3, 0x1f, RZ ;  /* 0x0000001f03007819 */ /* 0x000fce00000006ff */
.L_x_181:
[----:B-1----:R1:W2:Y:S02]  /*8540*/  SYNCS.PHASECHK.TRANS64.TRYWAIT P0, [R9+URZ], R0 ;  /* 0x00000000090075a7 */ /* 0x0022a4000800017f */
[----:B--2---:R-:W-:Y:S05]  /*8550*/  @!P0 NANOSLEEP.SYNCS 0x989680 ;  /* 0x009896800000895d */ /* 0x004fea0003900000 */
[----:B------:R-:W2:Y:S02]  /*8560*/  @!P0 SYNCS.PHASECHK.TRANS64 P0, [R9+URZ], R0 ;  /* 0x00000000090085a7 */ /* 0x000ea4000800007f */
[----:B--2---:R-:W-:Y:S05]  /*8570*/  @!P0 BRA `(.L_x_181) ;  /* 0xfffffffc00f08947 */ /* 0x004fea000383ffff */
.L_x_178:
[----:B------:R-:W-:Y:S05]  /*8580*/  BSYNC B0 ;  /* 0x0000000000007941 */ /* 0x000fea0003800000 */
.L_x_177:
[----:B------:R-:W-:Y:S05]  /*8590*/  EXIT ;  /* 0x000000000000794d */ /* 0x000fea0003800000 */
.L_x_21:
[----:B-1----:R1:W2:Y:S02]  /*85a0*/  SYNCS.PHASECHK.TRANS64.TRYWAIT P1, [R3+URZ], R0 ;  /* 0x00000000030075a7 */ /* 0x0022a4000802017f */
[----:B--2---:R-:W-:Y:S05]  /*85b0*/  @!P1 NANOSLEEP.SYNCS 0x989680 ;  /* 0x009896800000995d */ /* 0x004fea0003900000 */
[----:B------:R-:W2:Y:S02]  /*85c0*/  @!P1 SYNCS.PHASECHK.TRANS64 P1, [R3+URZ], R0 ;  /* 0x00000000030095a7 */ /* 0x000ea4000802007f */
[----:B--2---:R-:W-:Y:S05]  /*85d0*/  @!P1 BRA `(.L_x_21) ;  /* 0xfffffffc00f09947 */ /* 0x004fea000383ffff */
[----:B------:R-:W-:Y:S05]  /*85e0*/  BRA `(.L_x_20) ;  /* 0xffffff9000787947 */ /* 0x000fea000383ffff */
.L_x_26:
[----:B-1----:R1:W2:Y:S02]  /*85f0*/  SYNCS.PHASECHK.TRANS64.TRYWAIT P1, [R5+URZ], R4 ;  /* 0x00000004050075a7 */ /* 0x0022a4000802017f */
[----:B--2---:R-:W-:Y:S05]  /*8600*/  @!P1 NANOSLEEP.SYNCS 0x989680 ;  /* 0x009896800000995d */ /* 0x004fea0003900000 */
[----:B------:R-:W2:Y:S02]  /*8610*/  @!P1 SYNCS.PHASECHK.TRANS64 P1, [R5+URZ], R4 ;  /* 0x00000004050095a7 */ /* 0x000ea4000802007f */
[----:B--2---:R-:W-:Y:S05]  /*8620*/  @!P1 BRA `(.L_x_26) ;  /* 0xfffffffc00f09947 */ /* 0x004fea000383ffff */
[----:B------:R-:W-:Y:S05]  /*8630*/  BRA `(.L_x_25) ;  /* 0xffffff9800887947 */ /* 0x000fea000383ffff */
.L_x_165:
[----:B------:R-:W-:Y:S01]  /*8640*/  BSSY B1, `(.L_x_182) ;  /* 0x0000006000017945 */ /* 0x000fe20003800000 */
[----:B------:R-:W-:-:S07]  /*8650*/  IMAD.MOV.U32 R15, RZ, RZ, -0x1 ;  /* 0xffffffffff0f7424 */ /* 0x000fce00078e00ff */
[----:B------:R-:W-:Y:S05]  /*8660*/  WARPSYNC.COLLECTIVE R15, `(.L_x_183) ;  /* 0x000000000f0c7348 */ /* 0x000fea0003c00000 */
[----:B------:R-:W-:Y:S02]  /*8670*/  ELECT P6, UR62, PT ;  /* 0x00000000003e782f */ /* 0x000fe400038c0000 */
[----:B------:R-:W-:Y:S01]  /*8680*/  MOV R14, UR62 ;  /* 0x0000003e000e7c02 */ /* 0x000fe20008000f00 */
[----:B------:R-:W-:Y:S10]  /*8690*/  ENDCOLLECTIVE ;  /* 0x000000000000791b */ /* 0x000ff40003800000 */
.L_x_183:
[----:B------:R-:W-:Y:S05]  /*86a0*/  BSYNC B1 ;  /* 0x0000000000017941 */ /* 0x000fea0003800000 */
.L_x_182:
[----:B------:R-:W-:Y:S05]  /*86b0*/  BRA `(.L_x_184) ;  /* 0xfffffff000487947 */ /* 0x000fea000383ffff */
.L_x_168:
[----:B-1----:R1:W2:Y:S02]  /*86c0*/  SYNCS.PHASECHK.TRANS64.TRYWAIT P0, [R20+URZ+0x10], R13 ;  /* 0x0000100d140075a7 */ /* 0x0022a4000800017f */
[----:B--2---:R-:W-:Y:S05]  /*86d0*/  @!P0 NANOSLEEP.SYNCS 0x989680 ;  /* 0x009896800000895d */ /* 0x004fea0003900000 */
[----:B------:R-:W2:Y:S02]  /*86e0*/  @!P0 SYNCS.PHASECHK.TRANS64 P0, [R20+URZ+0x10], R13 ;  /* 0x0000100d140085a7 */ /* 0x000ea4000800007f */
[----:B--2---:R-:W-:Y:S05]  /*86f0*/  @!P0 BRA `(.L_x_168) ;  /* 0xfffffffc00f08947 */ /* 0x004fea000383ffff */
[----:B------:R-:W-:Y:S05]  /*8700*/  BRA `(.L_x_185) ;  /* 0xfffffff000847947 */ /* 0x000fea000383ffff */
.L_x_176:
[----:B------:R-:W-:Y:S01]  /*8710*/  BSSY B0, `(.L_x_186) ;  /* 0x0000006000007945 */ /* 0x000fe20003800000 */
[----:B------:R-:W-:-:S07]  /*8720*/  IMAD.MOV.U32 R15, RZ, RZ, -0x1 ;  /* 0xffffffffff0f7424 */ /* 0x000fce00078e00ff */
[----:B------:R-:W-:Y:S05]  /*8730*/  WARPSYNC.COLLECTIVE R15, `(.L_x_187) ;  /* 0x000000000f0c7348 */ /* 0x000fea0003c00000 */
[----:B------:R-:W-:Y:S02]  /*8740*/  ELECT P6, UR62, PT ;  /* 0x00000000003e782f */ /* 0x000fe400038c0000 */
[----:B------:R-:W-:Y:S01]  /*8750*/  MOV R14, UR62 ;  /* 0x0000003e000e7c02 */ /* 0x000fe20008000f00 */
[----:B------:R-:W-:Y:S10]  /*8760*/  ENDCOLLECTIVE ;  /* 0x000000000000791b */ /* 0x000ff40003800000 */
.L_x_187:
[----:B------:R-:W-:Y:S05]  /*8770*/  BSYNC B0 ;  /* 0x0000000000007941 */ /* 0x000fea0003800000 */
.L_x_186:
[----:B------:R-:W-:Y:S05]  /*8780*/  BRA `(.L_x_188) ;  /* 0xfffffffc00187947 */ /* 0x000fea000383ffff */
.L_x_180:
[----:B0-----:R0:W1:Y:S02]  /*8790*/  SYNCS.PHASECHK.TRANS64.TRYWAIT P0, [R5+URZ], R2 ;  /* 0x00000002050075a7 */ /* 0x001064000800017f */
[----:B-1----:R-:W-:Y:S05]  /*87a0*/  @!P0 NANOSLEEP.SYNCS 0x989680 ;  /* 0x009896800000895d */ /* 0x002fea0003900000 */
[----:B------:R-:W1:Y:S02]  /*87b0*/  @!P0 SYNCS.PHASECHK.TRANS64 P0, [R5+URZ], R2 ;  /* 0x00000002050085a7 */ /* 0x000e64000800007f */
[----:B-1----:R-:W-:Y:S05]  /*87c0*/  @!P0 BRA `(.L_x_180) ;  /* 0xfffffffc00f08947 */ /* 0x002fea000383ffff */
[----:B------:R-:W-:Y:S05]  /*87d0*/  BRA `(.L_x_189) ;  /* 0xfffffffc00507947 */ /* 0x000fea000383ffff */
.L_x_190:
[----:B------:R-:W-:-:S00]  /*87e0*/  BRA `(.L_x_190) ;  /* 0xfffffffc00fc7947 */ /* 0x000fc0000383ffff */
[----:B------:R-:W-:-:S00]  /*87f0*/  NOP ;  /* 0x0000000000007918 */ /* 0x000fc00000000000 */
        /* <DEDUP_REMOVED lines=8> */
.L_x_191:


//--------------------- .nv.global.init           --------------------------
	.section	.nv.global.init,"aw",@progbits
.nv.global.init:
	.type		$str$22,@object
	.size		$str$22,($str$23 - $str$22)
$str$22:
        /*0000*/ 	.byte	0x6b, 0x5f, 0x74, 0x69, 0x6c, 0x65, 0x5f, 0x63, 0x6f, 0x75, 0x6e, 0x74, 0x20, 0x3e, 0x3d, 0x20
        /*0010*/ 	.byte	0x31, 0x00
	.type		$str$23,@object
	.size		$str$23,(__unnamed_1 - $str$23)
$str$23:
        /*0012*/ 	.byte	0x2f, 0x74, 0x6d, 0x70, 0x2f, 0x63, 0x75, 0x74, 0x6c, 0x61, 0x73, 0x73, 0x5f, 0x73, 0x77, 0x65
        /*0022*/ 	.byte	0x65, 0x70, 0x5f, 0x73, 0x72, 0x63, 0x2f, 0x69, 0x6e, 0x63, 0x6c, 0x75, 0x64, 0x65, 0x2f, 0x63
        /*0032*/ 	.byte	0x75, 0x74, 0x6c, 0x61, 0x73, 0x73, 0x2f, 0x67, 0x65, 0x6d, 0x6d, 0x2f, 0x63, 0x6f, 0x6c, 0x6c
        /*0042*/ 	.byte	0x65, 0x63, 0x74, 0x69, 0x76, 0x65, 0x2f, 0x73, 0x6d, 0x39, 0x30, 0x5f, 0x6d, 0x6d, 0x61, 0x5f
        /*0052*/ 	.byte	0x74, 0x6d, 0x61, 0x5f, 0x67, 0x6d, 0x6d, 0x61, 0x5f, 0x73, 0x73, 0x5f, 0x77, 0x61, 0x72, 0x70
        /*0062*/ 	.byte	0x73, 0x70, 0x65, 0x63, 0x69, 0x61, 0x6c, 0x69, 0x7a, 0x65, 0x64, 0x2e, 0x68, 0x70, 0x70, 0x00
	.type		__unnamed_1,@object
	.size		__unnamed_1,(.L_0 - __unnamed_1)
__unnamed_1:
        /*0072*/ 	.byte	0x76, 0x6f, 0x69, 0x64, 0x20, 0x63, 0x75, 0x74, 0x6c, 0x61, 0x73, 0x73, 0x3a, 0x3a, 0x67, 0x65
        /* <DEDUP_REMOVED lines=176> */
        /*0b82*/ 	.byte	0x69, 0x74, 0x79, 0x5d, 0x00
.L_0:


//--------------------- .nv.shared._ZN7cutlass13device_kernelINS_4gemm6kernel13GemmUniversalIN4cute5tupleIJiiiiEEENS1_10collective13CollectiveMmaINS1_34MainloopSm90TmaGmmaWarpSpecializedILi2ENS5_IJNS4_1CILi4EEESB_NSA_ILi1EEEEEENS1_35KernelTmaWarpSpecializedCooperativeEEENS5_IJNSA_ILi256EEENSA_ILi64EEESH_EEEfNS5_IJlSC_lEEEfSJ_NS4_8TiledMMAINS4_8MMA_AtomIJNS4_4SM904GMMA29MMA_64x64x8_F32TF32TF32_SS_TNILNSN_7ScaleInE1ELSP_1EEEEEENS4_6LayoutINS5_IJNSA_ILi2EEESC_SC_EEENS5_IJSC_NSA_ILi0EEESV_EEEEENS5_IJNS4_10UnderscoreESY_SY_EEEEENS4_23SM90_TMA_LOAD_MULTICASTENS4_14ComposedLayoutINS4_7SwizzleILi3ELi4ELi3EEENS4_18smem_ptr_flag_bitsILi32EEENSS_INS5_IJNSA_ILi8EEENSA_ILi32EEEEEENS5_IJS18_SC_EEEEEEEvNS4_8identityES11_S1C_vS1D_EENS_8epilogue10collective6detail29Sm90TmaWarpSpecializedAdapterINS1G_15DefaultEpilogueIfSJ_SJ_NS1F_6thread17LinearCombinationIfLi1EffLNS1K_9ScaleType4KindE0ELNS_15FloatRoundStyleE2EfEENS1_15EpilogueDefaultEEEEEvvEEEEvNT_6ParamsE --------------------------
	.section	.nv.shared._ZN7cutlass13device_kernelINS_4gemm6kernel13GemmUniversalIN4cute5tupleIJiiiiEEENS1_10collective13CollectiveMmaINS1_34MainloopSm90TmaGmmaWarpSpecializedILi2ENS5_IJNS4_1CILi4EEESB_NSA_ILi1EEEEEENS1_35KernelTmaWarpSpecializedCooperativeEEENS5_IJNSA_ILi256EEENSA_ILi64EEESH_EEEfNS5_IJlSC_lEEEfSJ_NS4_8TiledMMAINS4_8MMA_AtomIJNS4_4SM904GMMA29MMA_64x64x8_F32TF32TF32_SS_TNILNSN_7ScaleInE1ELSP_1EEEEEENS4_6LayoutINS5_IJNSA_ILi2EEESC_SC_EEENS5_IJSC_NSA_ILi0EEESV_EEEEENS5_IJNS4_10UnderscoreESY_SY_EEEEENS4_23SM90_TMA_LOAD_MULTICASTENS4_14ComposedLayoutINS4_7SwizzleILi3ELi4ELi3EEENS4_18smem_ptr_flag_bitsILi32EEENSS_INS5_IJNSA_ILi8EEENSA_ILi32EEEEEENS5_IJS18_SC_EEEEEEEvNS4_8identityES11_S1C_vS1D_EENS_8epilogue10collective6detail29Sm90TmaWarpSpecializedAdapterINS1G_15DefaultEpilogueIfSJ_SJ_NS1F_6thread17LinearCombinationIfLi1EffLNS1K_9ScaleType4KindE0ELNS_15FloatRoundStyleE2EfEENS1_15EpilogueDefaultEEEEEvvEEEEvNT_6ParamsE,"aw",@nobits
	.sectionflags	@""
	.align	16
	.zero		1024


//--------------------- .nv.shared.reserved.0     --------------------------
	.section	.nv.shared.reserved.0,"aw",@nobits
	.weak		__nv_reservedSMEM_offset_0_alias
	.size		__nv_reservedSMEM_offset_0_alias, 0, 0
	.other		__nv_reservedSMEM_offset_0_alias,@"STO_CUDA_RESERVED_SHARED STV_DEFAULT"
__nv_reservedSMEM_offset_0_alias:
	.zero		0


//--------------------- .nv.global                --------------------------
	.section	.nv.global,"aw",@nobits
.nv.global:
	.type		_ZN40_INTERNAL_681b7446_4_k_cu_c8366a6c_186684cute1_E,@object
	.size		_ZN40_INTERNAL_681b7446_4_k_cu_c8366a6c_186684cute1_E,(_ZN40_INTERNAL_681b7446_4_k_cu_c8366a6c_186684cuda3std3__45__cpo6cbeginE - _ZN40_INTERNAL_681b7446_4_k_cu_c8366a6c_186684cute1_E)
_ZN40_INTERNAL_681b7446_4_k_cu_c8366a6c_186684cute1_E:
	.zero		1
	.type		_ZN40_INTERNAL_681b7446_4_k_cu_c8366a6c_186684cuda3std3__45__cpo6cbeginE,@object
	.size		_ZN40_INTERNAL_681b7446_4_k_cu_c8366a6c_186684cuda3std3__45__cpo6cbeginE,(_ZN40_INTERNAL_681b7446_4_k_cu_c8366a6c_186684cuda3std3__48in_placeE - _ZN40_INTERNAL_681b7446_4_k_cu_c8366a6c_186684cuda3std3__45__cpo6cbeginE)
_ZN40_INTERNAL_681b7446_4_k_cu_c8366a6c_186684cuda3std3__45__cpo6cbeginE:
	.zero		1
	.type		_ZN40_INTERNAL_681b7446_4_k_cu_c8366a6c_186684cuda3std3__48in_placeE,@object
	.size		_ZN40_INTERNAL_681b7446_4_k_cu_c8366a6c_186684cuda3std3__48in_placeE,(_ZN40_INTERNAL_681b7446_4_k_cu_c8366a6c_186684cuda3std6ranges3__45__cpo9iter_moveE - _ZN40_INTERNAL_681b7446_4_k_cu_c8366a6c_186684cuda3std3__48in_placeE)
_ZN40_INTERNAL_681b7446_4_k_cu_c8366a6c_186684cuda3std3__48in_placeE:
	.zero		1
	.type		_ZN40_INTERNAL_681b7446_4_k_cu_c8366a6c_186684cuda3std6ranges3__45__cpo9iter_moveE,@object
	.size		_ZN40_INTERNAL_681b7446_4_k_cu_c8366a6c_186684cuda3std6ranges3__45__cpo9iter_moveE,(_ZN40_INTERNAL_681b7446_4_k_cu_c8366a6c_186684cuda3std3__45__cpo5beginE - _ZN40_INTERNAL_681b7446_4_k_cu_c8366a6c_186684cuda3std6ranges3__45__cpo9iter_moveE)
_ZN40_INTERNAL_681b7446_4_k_cu_c8366a6c_186684cuda3std6ranges3__45__cpo9iter_moveE:
	.zero		1
	.type		_ZN40_INTERNAL_681b7446_4_k_cu_c8366a6c_186684cuda3std3__45__cpo5beginE,@object
	.size		_ZN40_INTERNAL_681b7446_4_k_cu_c8366a6c_186684cuda3std3__45__cpo5beginE,(_ZN40_INTERNAL_681b7446_4_k_cu_c8366a6c_186684cuda3std3__442_GLOBAL__N__681b7446_4_k_cu_c8366a6c_186686ignoreE - _ZN40_INTERNAL_681b7446_4_k_cu_c8366a6c_186684cuda3std3__45__cpo5beginE)
_ZN40_INTERNAL_681b7446_4_k_cu_c8366a6c_186684cuda3std3__45__cpo5beginE:
	.zero		1
	.type		_ZN40_INTERNAL_681b7446_4_k_cu_c8366a6c_186684cuda3std3__442_GLOBAL__N__681b7446_4_k_cu_c8366a6c_186686ignoreE,@object
	.size		_ZN40_INTERNAL_681b7446_4_k_cu_c8366a6c_186684cuda3std3__442_GLOBAL__N__681b7446_4_k_cu_c8366a6c_186686ignoreE,(_ZN40_INTERNAL_681b7446_4_k_cu_c8366a6c_186684cute7productE - _ZN40_INTERNAL_681b7446_4_k_cu_c8366a6c_186684cuda3std3__442_GLOBAL__N__681b7446_4_k_cu_c8366a6c_186686ignoreE)
_ZN40_INTERNAL_681b7446_4_k_cu_c8366a6c_186684cuda3std3__442_GLOBAL__N__681b7446_4_k_cu_c8366a6c_186686ignoreE:
	.zero		1
	.type		_ZN40_INTERNAL_681b7446_4_k_cu_c8366a6c_186684cute7productE,@object
	.size		_ZN40_INTERNAL_681b7446_4_k_cu_c8366a6c_186684cute7productE,(_ZN40_INTERNAL_681b7446_4_k_cu_c8366a6c_186684cuda3std3__45__cpo3endE - _ZN40_INTERNAL_681b7446_4_k_cu_c8366a6c_186684cute7productE)
_ZN40_INTERNAL_681b7446_4_k_cu_c8366a6c_186684cute7productE:
	.zero		1
	.type		_ZN40_INTERNAL_681b7446_4_k_cu_c8366a6c_186684cuda3std3__45__cpo3endE,@object
	.size		_ZN40_INTERNAL_681b7446_4_k_cu_c8366a6c_186684cuda3std3__45__cpo3endE,(_ZN40_INTERNAL_681b7446_4_k_cu_c8366a6c_186684cuda3std3__419piecewise_constructE - _ZN40_INTERNAL_681b7446_4_k_cu_c8366a6c_186684cuda3std3__45__cpo3endE)
_ZN40_INTERNAL_681b7446_4_k_cu_c8366a6c_186684cuda3std3__45__cpo3endE:
	.zero		1
	.type		_ZN40_INTERNAL_681b7446_4_k_cu_c8366a6c_186684cuda3std3__419piecewise_constructE,@object
	.size		_ZN40_INTERNAL_681b7446_4_k_cu_c8366a6c_186684cuda3std3__419piecewise_constructE,(_ZN40_INTERNAL_681b7446_4_k_cu_c8366a6c_186684cuda3std3__45__cpo4cendE - _ZN40_INTERNAL_681b7446_4_k_cu_c8366a6c_186684cuda3std3__419piecewise_constructE)
_ZN40_INTERNAL_681b7446_4_k_cu_c8366a6c_186684cuda3std3__419piecewise_constructE:
	.zero		1
	.type		_ZN40_INTERNAL_681b7446_4_k_cu_c8366a6c_186684cuda3std3__45__cpo4cendE,@object
	.size		_ZN40_INTERNAL_681b7446_4_k_cu_c8366a6c_186684cuda3std3__45__cpo4cendE,(_ZN40_INTERNAL_681b7446_4_k_cu_c8366a6c_186684cuda3std6ranges3__45__cpo4swapE - _ZN40_INTERNAL_681b7446_4_k_cu_c8366a6c_186684cuda3std3__45__cpo4cendE)
_ZN40_INTERNAL_681b7446_4_k_cu_c8366a6c_186684cuda3std3__45__cpo4cendE:
	.zero		1
	.type		_ZN40_INTERNAL_681b7446_4_k_cu_c8366a6c_186684cuda3std6ranges3__45__cpo4swapE,@object
	.size		_ZN40_INTERNAL_681b7446_4_k_cu_c8366a6c_186684cuda3std6ranges3__45__cpo4swapE,(.L_8 - _ZN40_INTERNAL_681b7446_4_k_cu_c8366a6c_186684cuda3std6ranges3__45__cpo4swapE)
_ZN40_INTERNAL_681b7446_4_k_cu_c8366a6c_186684cuda3std6ranges3__45__cpo4swapE:
	.zero		1
.L_8:


//--------------------- .nv.constant0._ZN7cutlass13device_kernelINS_4gemm6kernel13GemmUniversalIN4cute5tupleIJiiiiEEENS1_10collective13CollectiveMmaINS1_34MainloopSm90TmaGmmaWarpSpecializedILi2ENS5_IJNS4_1CILi4EEESB_NSA_ILi1EEEEEENS1_35KernelTmaWarpSpecializedCooperativeEEENS5_IJNSA_ILi256EEENSA_ILi64EEESH_EEEfNS5_IJlSC_lEEEfSJ_NS4_8TiledMMAINS4_8MMA_AtomIJNS4_4SM904GMMA29MMA_64x64x8_F32TF32TF32_SS_TNILNSN_7ScaleInE1ELSP_1EEEEEENS4_6LayoutINS5_IJNSA_ILi2EEESC_SC_EEENS5_IJSC_NSA_ILi0EEESV_EEEEENS5_IJNS4_10UnderscoreESY_SY_EEEEENS4_23SM90_TMA_LOAD_MULTICASTENS4_14ComposedLayoutINS4_7SwizzleILi3ELi4ELi3EEENS4_18smem_ptr_flag_bitsILi32EEENSS_INS5_IJNSA_ILi8EEENSA_ILi32EEEEEENS5_IJS18_SC_EEEEEEEvNS4_8identityES11_S1C_vS1D_EENS_8epilogue10collective6detail29Sm90TmaWarpSpecializedAdapterINS1G_15DefaultEpilogueIfSJ_SJ_NS1F_6thread17LinearCombinationIfLi1EffLNS1K_9ScaleType4KindE0ELNS_15FloatRoundStyleE2EfEENS1_15EpilogueDefaultEEEEEvvEEEEvNT_6ParamsE --------------------------
	.section	.nv.constant0._ZN7cutlass13device_kernelINS_4gemm6kernel13GemmUniversalIN4cute5tupleIJiiiiEEENS1_10collective13CollectiveMmaINS1_34MainloopSm90TmaGmmaWarpSpecializedILi2ENS5_IJNS4_1CILi4EEESB_NSA_ILi1EEEEEENS1_35KernelTmaWarpSpecializedCooperativeEEENS5_IJNSA_ILi256EEENSA_ILi64EEESH_EEEfNS5_IJlSC_lEEEfSJ_NS4_8TiledMMAINS4_8MMA_AtomIJNS4_4SM904GMMA29MMA_64x64x8_F32TF32TF32_SS_TNILNSN_7ScaleInE1ELSP_1EEEEEENS4_6LayoutINS5_IJNSA_ILi2EEESC_SC_EEENS5_IJSC_NSA_ILi0EEESV_EEEEENS5_IJNS4_10UnderscoreESY_SY_EEEEENS4_23SM90_TMA_LOAD_MULTICASTENS4_14ComposedLayoutINS4_7SwizzleILi3ELi4ELi3EEENS4_18smem_ptr_flag_bitsILi32EEENSS_INS5_IJNSA_ILi8EEENSA_ILi32EEEEEENS5_IJS18_SC_EEEEEEEvNS4_8identityES11_S1C_vS1D_EENS_8epilogue10collective6detail29Sm90TmaWarpSpecializedAdapterINS1G_15DefaultEpilogueIfSJ_SJ_NS1F_6thread17LinearCombinationIfLi1EffLNS1K_9ScaleType4KindE0ELNS_15FloatRoundStyleE2EfEENS1_15EpilogueDefaultEEEEEvvEEEEvNT_6ParamsE,"a",@progbits
	.sectionflags	@""
	.align	4
.nv.constant0._ZN7cutlass13device_kernelINS_4gemm6kernel13GemmUniversalIN4cute5tupleIJiiiiEEENS1_10collective13CollectiveMmaINS1_34MainloopSm90TmaGmmaWarpSpecializedILi2ENS5_IJNS4_1CILi4EEESB_NSA_ILi1EEEEEENS1_35KernelTmaWarpSpecializedCooperativeEEENS5_IJNSA_ILi256EEENSA_ILi64EEESH_EEEfNS5_IJlSC_lEEEfSJ_NS4_8TiledMMAINS4_8MMA_AtomIJNS4_4SM904GMMA29MMA_64x64x8_F32TF32TF32_SS_TNILNSN_7ScaleInE1ELSP_1EEEEEENS4_6LayoutINS5_IJNSA_ILi2EEESC_SC_EEENS5_IJSC_NSA_ILi0EEESV_EEEEENS5_IJNS4_10UnderscoreESY_SY_EEEEENS4_23SM90_TMA_LOAD_MULTICASTENS4_14ComposedLayoutINS4_7SwizzleILi3ELi4ELi3EEENS4_18smem_ptr_flag_bitsILi32EEENSS_INS5_IJNSA_ILi8EEENSA_ILi32EEEEEENS5_IJS18_SC_EEEEEEEvNS4_8identityES11_S1C_vS1D_EENS_8epilogue10collective6detail29Sm90TmaWarpSpecializedAdapterINS1G_15DefaultEpilogueIfSJ_SJ_NS1F_6thread17LinearCombinationIfLi1EffLNS1K_9ScaleType4KindE0ELNS_15FloatRoundStyleE2EfEENS1_15EpilogueDefaultEEEEEvvEEEEvNT_6ParamsE:
	.zero		1664


//--------------------- SYMBOLS --------------------------

	.type		.nv.reservedSmem.offset0,@object
	.size		.nv.reservedSmem.offset0,0x4
	.type		__assertfail,@function
